	.target	sm_90a

	.elftype	@"ET_EXEC"


//--------------------- .note.nv.tkinfo           --------------------------
	.section	.note.nv.tkinfo,"",@"SHT_NOTE"
	.sectionflags	@"SHF_NOTE_NV_TKINFO"
	.tkinfo
        /*0018*/ 	.word	0x00000002
        /*0030*/ 	.string	""
        /*0030*/ 	.string	"ptxas"
        /*0030*/ 	.string	"Cuda compilation tools, release 13.0, V13.0.88"
        /*0030*/ 	.string	"Build cuda_13.0.r13.0/compiler.36424714_0"
        /*0030*/ 	.string	"-v  -suppress-debug-info  -lineinfo  -arch sm_90a "



//--------------------- .note.nv.cuinfo           --------------------------
	.section	.note.nv.cuinfo,"",@"SHT_NOTE"
	.sectionflags	@"SHF_NOTE_NV_CUINFO"
        /*0018*/ 	.short	0x0002
        /*001a*/ 	.short	0x005a
        /*001c*/ 	.short	0x0082
	.zero		2


//--------------------- .nv.info                  --------------------------
	.section	.nv.info,"",@"SHT_CUDA_INFO"
	.align	4


	//----- nvinfo : EIATTR_REGCOUNT
	.align		4
        /*0000*/ 	.byte	0x04, 0x2f
        /*0002*/ 	.short	(.L_1 - .L_0)
	.align		4
.L_0:
        /*0004*/ 	.word	index@(matmul_kernel)
        /*0008*/ 	.word	0x000000ff


	//----- nvinfo : EIATTR_FRAME_SIZE
	.align		4
.L_1:
        /*000c*/ 	.byte	0x04, 0x11
        /*000e*/ 	.short	(.L_3 - .L_2)
	.align		4
.L_2:
        /*0010*/ 	.word	index@(matmul_kernel)
        /*0014*/ 	.word	0x00000150


	//----- nvinfo : EIATTR_MIN_STACK_SIZE
	.align		4
.L_3:
        /*0018*/ 	.byte	0x04, 0x12
        /*001a*/ 	.short	(.L_5 - .L_4)
	.align		4
.L_4:
        /*001c*/ 	.word	index@(matmul_kernel)
        /*0020*/ 	.word	0x00000150
.L_5:


//--------------------- .nv.compat                --------------------------
	.section	.nv.compat,"",@"SHT_CUDA_COMPAT_INFO"
	.align	4
        /*0000*/ 	.byte	0x02, 0x09, 0x01, 0x00, 0x02, 0x02, 0x04, 0x00, 0x02, 0x05, 0x05, 0x00, 0x03, 0x07, 0x01, 0x01
        /*0010*/ 	.byte	0x02, 0x03, 0x00, 0x00, 0x02, 0x06, 0x01, 0x00, 0x04, 0x0b, 0x08, 0x00, 0x00, 0x00, 0x00, 0x00
        /*0020*/ 	.byte	0x00, 0x00, 0x00, 0x00


//--------------------- .nv.info.matmul_kernel    --------------------------
	.section	.nv.info.matmul_kernel,"",@"SHT_CUDA_INFO"
	.sectionflags	@""
	.align	4


	//----- nvinfo : EIATTR_CUDA_API_VERSION
	.align		4
        /*0000*/ 	.byte	0x04, 0x37
        /*0002*/ 	.short	(.L_7 - .L_6)
.L_6:
        /*0004*/ 	.word	0x00000082


	//----- nvinfo : EIATTR_KPARAM_INFO
	.align		4
.L_7:
        /*0008*/ 	.byte	0x04, 0x17
        /*000a*/ 	.short	(.L_9 - .L_8)
.L_8:
        /*000c*/ 	.word	0x00000000
        /*0010*/ 	.short	0x000d
        /*0012*/ 	.short	0x0048
        /*0014*/ 	.byte	0x00, 0xf4, 0x21, 0x00


	//----- nvinfo : EIATTR_KPARAM_INFO
	.align		4
.L_9:
        /*0018*/ 	.byte	0x04, 0x17
        /*001a*/ 	.short	(.L_11 - .L_10)
.L_10:
        /*001c*/ 	.word	0x00000000
        /*0020*/ 	.short	0x000c
        /*0022*/ 	.short	0x0040
        /*0024*/ 	.byte	0x00, 0xf4, 0x21, 0x00


	//----- nvinfo : EIATTR_KPARAM_INFO
	.align		4
.L_11:
        /*0028*/ 	.byte	0x04, 0x17
        /*002a*/ 	.short	(.L_13 - .L_12)
.L_12:
        /*002c*/ 	.word	0x00000000
        /*0030*/ 	.short	0x000b
        /*0032*/ 	.short	0x0038
        /*0034*/ 	.byte	0x00, 0xf0, 0x11, 0x00


	//----- nvinfo : EIATTR_KPARAM_INFO
	.align		4
.L_13:
        /*0038*/ 	.byte	0x04, 0x17
        /*003a*/ 	.short	(.L_15 - .L_14)
.L_14:
        /*003c*/ 	.word	0x00000000
        /*0040*/ 	.short	0x000a
        /*0042*/ 	.short	0x0034
        /*0044*/ 	.byte	0x00, 0xf0, 0x11, 0x00


	//----- nvinfo : EIATTR_KPARAM_INFO
	.align		4
.L_15:
        /*0048*/ 	.byte	0x04, 0x17
        /*004a*/ 	.short	(.L_17 - .L_16)
.L_16:
        /*004c*/ 	.word	0x00000000
        /*0050*/ 	.short	0x0009
        /*0052*/ 	.short	0x0030
        /*0054*/ 	.byte	0x00, 0xf0, 0x11, 0x00


	//----- nvinfo : EIATTR_KPARAM_INFO
	.align		4
.L_17:
        /*0058*/ 	.byte	0x04, 0x17
        /*005a*/ 	.short	(.L_19 - .L_18)
.L_18:
        /*005c*/ 	.word	0x00000000
        /*0060*/ 	.short	0x0008
        /*0062*/ 	.short	0x002c
        /*0064*/ 	.byte	0x00, 0xf0, 0x11, 0x00


	//----- nvinfo : EIATTR_KPARAM_INFO
	.align		4
.L_19:
        /*0068*/ 	.byte	0x04, 0x17
        /*006a*/ 	.short	(.L_21 - .L_20)
.L_20:
        /*006c*/ 	.word	0x00000000
        /*0070*/ 	.short	0x0007
        /*0072*/ 	.short	0x0028
        /*0074*/ 	.byte	0x00, 0xf0, 0x11, 0x00


	//----- nvinfo : EIATTR_KPARAM_INFO
	.align		4
.L_21:
        /*0078*/ 	.byte	0x04, 0x17
        /*007a*/ 	.short	(.L_23 - .L_22)
.L_22:
        /*007c*/ 	.word	0x00000000
        /*0080*/ 	.short	0x0006
        /*0082*/ 	.short	0x0024
        /*0084*/ 	.byte	0x00, 0xf0, 0x11, 0x00


	//----- nvinfo : EIATTR_KPARAM_INFO
	.align		4
.L_23:
        /*0088*/ 	.byte	0x04, 0x17
        /*008a*/ 	.short	(.L_25 - .L_24)
.L_24:
        /*008c*/ 	.word	0x00000000
        /*0090*/ 	.short	0x0005
        /*0092*/ 	.short	0x0020
        /*0094*/ 	.byte	0x00, 0xf0, 0x11, 0x00


	//----- nvinfo : EIATTR_KPARAM_INFO
	.align		4
.L_25:
        /*0098*/ 	.byte	0x04, 0x17
        /*009a*/ 	.short	(.L_27 - .L_26)
.L_26:
        /*009c*/ 	.word	0x00000000
        /*00a0*/ 	.short	0x0004
        /*00a2*/ 	.short	0x001c
        /*00a4*/ 	.byte	0x00, 0xf0, 0x11, 0x00


	//----- nvinfo : EIATTR_KPARAM_INFO
	.align		4
.L_27:
        /*00a8*/ 	.byte	0x04, 0x17
        /*00aa*/ 	.short	(.L_29 - .L_28)
.L_28:
        /*00ac*/ 	.word	0x00000000
        /*00b0*/ 	.short	0x0003
        /*00b2*/ 	.short	0x0018
        /*00b4*/ 	.byte	0x00, 0xf0, 0x11, 0x00


	//----- nvinfo : EIATTR_KPARAM_INFO
	.align		4
.L_29:
        /*00b8*/ 	.byte	0x04, 0x17
        /*00ba*/ 	.short	(.L_31 - .L_30)
.L_30:
        /*00bc*/ 	.word	0x00000000
        /*00c0*/ 	.short	0x0002
        /*00c2*/ 	.short	0x0010
        /*00c4*/ 	.byte	0x00, 0xf4, 0x21, 0x00


	//----- nvinfo : EIATTR_KPARAM_INFO
	.align		4
.L_31:
        /*00c8*/ 	.byte	0x04, 0x17
        /*00ca*/ 	.short	(.L_33 - .L_32)
.L_32:
        /*00cc*/ 	.word	0x00000000
        /*00d0*/ 	.short	0x0001
        /*00d2*/ 	.short	0x0008
        /*00d4*/ 	.byte	0x00, 0xf4, 0x21, 0x00


	//----- nvinfo : EIATTR_KPARAM_INFO
	.align		4
.L_33:
        /*00d8*/ 	.byte	0x04, 0x17
        /*00da*/ 	.short	(.L_35 - .L_34)
.L_34:
        /*00dc*/ 	.word	0x00000000
        /*00e0*/ 	.short	0x0000
        /*00e2*/ 	.short	0x0000
        /*00e4*/ 	.byte	0x00, 0xf4, 0x21, 0x00


	//----- nvinfo : EIATTR_SPARSE_MMA_MASK
	.align		4
.L_35:
        /*00e8*/ 	.byte	0x03, 0x50
        /*00ea*/ 	.short	0x0000


	//----- nvinfo : EIATTR_MAXREG_COUNT
	.align		4
        /*00ec*/ 	.byte	0x03, 0x1b
        /*00ee*/ 	.short	0x00ff


	//----- nvinfo : EIATTR_NUM_BARRIERS
	.align		4
        /*00f0*/ 	.byte	0x02, 0x4c
        /*00f2*/ 	.byte	0x01
	.zero		1


	//----- nvinfo : EIATTR_ANNOTATIONS
	.align		4
        /*00f4*/ 	.byte	0x04, 0x55
        /*00f6*/ 	.short	(.L_37 - .L_36)


	//   ....[0]....
.L_36:
        /*00f8*/ 	.word	0x00000001
        /*00fc*/ 	.byte	0xd0, 0x00, 0x00, 0x00, 0x01, 0x00, 0x00, 0x00, 0x80, 0x06, 0x00, 0x00, 0x01, 0x00, 0x00, 0x00
        /* <DEDUP_REMOVED lines=141> */
        /*09dc*/ 	.byte	0xf0, 0x19, 0x01, 0x00


	//----- nvinfo : EIATTR_MERCURY_ISA_VERSION
	.align		4
.L_37:
        /*09e0*/ 	.byte	0x03, 0x5f
        /*09e2*/ 	.short	0x0101


	//----- nvinfo : EIATTR_EXIT_INSTR_OFFSETS
	.align		4
        /*09e4*/ 	.byte	0x04, 0x1c
        /*09e6*/ 	.short	(.L_39 - .L_38)


	//   ....[0]....
.L_38:
        /*09e8*/ 	.word	0x00011c90


	//   ....[1]....
        /*09ec*/ 	.word	0x00011cb0


	//----- nvinfo : EIATTR_REQNTID
	.align		4
.L_39:
        /*09f0*/ 	.byte	0x04, 0x10
        /*09f2*/ 	.short	(.L_41 - .L_40)
.L_40:
        /*09f4*/ 	.word	0x00000080
        /*09f8*/ 	.word	0x00000001
        /*09fc*/ 	.word	0x00000001


	//----- nvinfo : EIATTR_CBANK_PARAM_SIZE
	.align		4
.L_41:
        /*0a00*/ 	.byte	0x03, 0x19
        /*0a02*/ 	.short	0x0050


	//----- nvinfo : EIATTR_PARAM_CBANK
	.align		4
        /*0a04*/ 	.byte	0x04, 0x0a
        /*0a06*/ 	.short	(.L_43 - .L_42)
	.align		4
.L_42:
        /*0a08*/ 	.word	index@(.nv.constant0.matmul_kernel)
        /*0a0c*/ 	.short	0x0210
        /*0a0e*/ 	.short	0x0050


	//----- nvinfo : EIATTR_SW_WAR
	.align		4
.L_43:
        /*0a10*/ 	.byte	0x04, 0x36
        /*0a12*/ 	.short	(.L_45 - .L_44)
.L_44:
        /*0a14*/ 	.word	0x00000008
.L_45:


//--------------------- .nv.callgraph             --------------------------
	.section	.nv.callgraph,"",@"SHT_CUDA_CALLGRAPH"
	.align	4
	.sectionentsize	8
	.align		4
        /*0000*/ 	.word	0x00000000
	.align		4
        /*0004*/ 	.word	0xffffffff
	.align		4
        /*0008*/ 	.word	0x00000000
	.align		4
        /*000c*/ 	.word	0xfffffffe
	.align		4
        /*0010*/ 	.word	0x00000000
	.align		4
        /*0014*/ 	.word	0xfffffffd
	.align		4
        /*0018*/ 	.word	0x00000000
	.align		4
        /*001c*/ 	.word	0xfffffffc


//--------------------- .text.matmul_kernel       --------------------------
	.section	.text.matmul_kernel,"ax",@progbits
	.align	128
        .global         matmul_kernel
        .type           matmul_kernel,@function
        .size           matmul_kernel,(.L_x_3 - matmul_kernel)
        .other          matmul_kernel,@"STO_CUDA_ENTRY STV_DEFAULT"
matmul_kernel:
.text.matmul_kernel:
[----:B------:R-:W1:Y:S08]  /*0000*/  LDC R1, c[0x0][0x28] ;  /* 0x00000a00ff017b82 */ /* 0x000e700000000800 */
[----:B------:R-:W2:Y:S01]  /*0010*/  LDC.64 R2, c[0x0][0x228] ;  /* 0x00008a00ff027b82 */ /* 0x000ea20000000a00 */
[----:B-1----:R-:W-:Y:S01]  /*0020*/  VIADD R1, R1, 0xfffffeb0 ;  /* 0xfffffeb001017836 */ /* 0x002fe20000000000 */
[----:B------:R-:W1:Y:S01]  /*0030*/  S2R R5, SR_CTAID.X ;  /* 0x0000000000057919 */ /* 0x000e620000002500 */
[----:B------:R-:W-:Y:S01]  /*0040*/  ULDC.64 UR4, c[0x0][0x218] ;  /* 0x0000860000047ab9 */ /* 0x000fe20000000a00 */
[----:B------:R-:W-:Y:S01]  /*0050*/  ULDC UR6, c[0x0][0x240] ;  /* 0x0000900000067ab9 */ /* 0x000fe20000000800 */
[----:B------:R-:W-:Y:S01]  /*0060*/  LOP3.LUT R6, R6, 0xfdffffff, RZ, 0xc0, !PT ;  /* 0xfdffffff06067812 */ /* 0x000fe200078ec0ff */
[----:B------:R-:W3:Y:S01]  /*0070*/  S2R R153, SR_TID.X ;  /* 0x0000000000997919 */ /* 0x000ee20000002100 */
[----:B------:R-:W-:Y:S01]  /*0080*/  ULDC.64 UR16, c[0x0][0x208] ;  /* 0x0000820000107ab9 */ /* 0x000fe20000000a00 */
[----:B------:R-:W4:Y:S01]  /*0090*/  LDC.64 R184, c[0x0][0x230] ;  /* 0x00008c00ffb87b82 */ /* 0x000f220000000a00 */
[----:B------:R-:W-:-:S07]  /*00a0*/  ULDC UR12, c[0x0][0x230] ;  /* 0x00008c00000c7ab9 */ /* 0x000fce0000000800 */
[----:B------:R-:W3:Y:S01]  /*00b0*/  S2UR UR7, SR_CgaCtaId ;  /* 0x00000000000779c3 */ /* 0x000ee20000008800 */
[----:B--2---:R-:W-:Y:S01]  /*00c0*/  IMAD.MOV.U32 R152, RZ, RZ, R3 ;  /* 0x000000ffff987224 */ /* 0x004fe200078e0003 */
[----:B------:R2:W-:Y:S01]  /*00d0*/  STL.64 [R1+0xc8], R2 ;  /* 0x0000c80201007387 */ /* 0x0005e20000100a00 */
[----:B------:R-:W-:Y:S02]  /*00e0*/  IMAD.MOV.U32 R230, RZ, RZ, R2 ;  /* 0x000000ffffe67224 */ /* 0x000fe400078e0002 */
[----:B------:R-:W-:Y:S02]  /*00f0*/  VIADD R0, R152, 0xff ;  /* 0x000000ff98007836 */ /* 0x000fe40000000000 */
[----:B----4-:R-:W-:Y:S01]  /*0100*/  VIADD R155, R184, 0x1f ;  /* 0x0000001fb89b7836 */ /* 0x010fe20000000000 */
[----:B-1----:R-:W-:Y:S02]  /*0110*/  IABS R10, R5 ;  /* 0x00000005000a7213 */ /* 0x002fe40000000000 */
[----:B--2---:R-:W-:-:S02]  /*0120*/  SHF.R.S32.HI R3, RZ, 0x1f, R0 ;  /* 0x0000001fff037819 */ /* 0x004fc40000011400 */
[----:B---3--:R-:W-:Y:S02]  /*0130*/  LOP3.LUT R154, R153, 0x1f, RZ, 0xc0, !PT ;  /* 0x0000001f999a7812 */ /* 0x008fe400078ec0ff */
[----:B------:R-:W-:-:S04]  /*0140*/  LEA.HI R3, R3, R0, RZ, 0x8 ;  /* 0x0000000003037211 */ /* 0x000fc800078f40ff */
[----:B------:R-:W-:-:S05]  /*0150*/  SHF.R.S32.HI R3, RZ, 0x8, R3 ;  /* 0x00000008ff037819 */ /* 0x000fca0000011403 */
[----:B------:R-:W-:-:S05]  /*0160*/  IMAD.SHL.U32 R4, R3, 0x8, RZ ;  /* 0x0000000803047824 */ /* 0x000fca00078e00ff */
[-C--:B------:R-:W-:Y:S02]  /*0170*/  IABS R7, R4.reuse ;  /* 0x0000000400077213 */ /* 0x080fe40000000000 */
[----:B------:R-:W-:Y:S02]  /*0180*/  IABS R11, R4 ;  /* 0x00000004000b7213 */ /* 0x000fe40000000000 */
[----:B------:R-:W1:Y:S08]  /*0190*/  I2F.RP R0, R7 ;  /* 0x0000000700007306 */ /* 0x000e700000209400 */
[----:B-1----:R-:W1:Y:S02]  /*01a0*/  MUFU.RCP R0, R0 ;  /* 0x0000000000007308 */ /* 0x002e640000001000 */
[----:B-1----:R-:W-:-:S02]  /*01b0*/  VIADD R2, R0, 0xffffffe ;  /* 0x0ffffffe00027836 */ /* 0x002fc40000000000 */
[----:B------:R-:W-:-:S04]  /*01c0*/  IMAD.MOV R0, RZ, RZ, -R11 ;  /* 0x000000ffff007224 */ /* 0x000fc800078e0a0b */
[----:B------:R1:W2:Y:S02]  /*01d0*/  F2I.FTZ.U32.TRUNC.NTZ R3, R2 ;  /* 0x0000000200037305 */ /* 0x0002a4000021f000 */
[----:B-1----:R-:W-:Y:S02]  /*01e0*/  IMAD.MOV.U32 R2, RZ, RZ, RZ ;  /* 0x000000ffff027224 */ /* 0x002fe400078e00ff */
[----:B--2---:R-:W-:-:S04]  /*01f0*/  IMAD.MOV R8, RZ, RZ, -R3 ;  /* 0x000000ffff087224 */ /* 0x004fc800078e0a03 */
[----:B------:R-:W-:Y:S02]  /*0200*/  IMAD R9, R8, R7, RZ ;  /* 0x0000000708097224 */ /* 0x000fe400078e02ff */
[----:B------:R-:W-:Y:S02]  /*0210*/  IMAD.MOV.U32 R8, RZ, RZ, R10 ;  /* 0x000000ffff087224 */ /* 0x000fe400078e000a */
[----:B------:R-:W-:-:S06]  /*0220*/  IMAD.HI.U32 R3, R3, R9, R2 ;  /* 0x0000000903037227 */ /* 0x000fcc00078e0002 */
[----:B------:R-:W-:-:S04]  /*0230*/  IMAD.HI.U32 R3, R3, R8, RZ ;  /* 0x0000000803037227 */ /* 0x000fc800078e00ff */
[----:B------:R-:W-:-:S05]  /*0240*/  IMAD R0, R3, R0, R8 ;  /* 0x0000000003007224 */ /* 0x000fca00078e0208 */
[----:B------:R-:W-:-:S13]  /*0250*/  ISETP.GT.U32.AND P1, PT, R7, R0, PT ;  /* 0x000000000700720c */ /* 0x000fda0003f24070 */
[----:B------:R-:W-:Y:S02]  /*0260*/  @!P1 IMAD.IADD R0, R0, 0x1, -R7 ;  /* 0x0000000100009824 */ /* 0x000fe400078e0a07 */
[----:B------:R-:W-:Y:S01]  /*0270*/  @!P1 VIADD R3, R3, 0x1 ;  /* 0x0000000103039836 */ /* 0x000fe20000000000 */
[----:B------:R-:W-:Y:S02]  /*0280*/  ISETP.NE.AND P1, PT, R4, RZ, PT ;  /* 0x000000ff0400720c */ /* 0x000fe40003f25270 */
[----:B------:R-:W-:Y:S02]  /*0290*/  ISETP.GE.U32.AND P0, PT, R0, R7, PT ;  /* 0x000000070000720c */ /* 0x000fe40003f06070 */
[----:B------:R-:W-:-:S04]  /*02a0*/  LOP3.LUT R0, R5, R4, RZ, 0x3c, !PT ;  /* 0x0000000405007212 */ /* 0x000fc800078e3cff */
[----:B------:R-:W-:Y:S01]  /*02b0*/  ISETP.GE.AND P2, PT, R0, RZ, PT ;  /* 0x000000ff0000720c */ /* 0x000fe20003f46270 */
[----:B------:R-:W-:-:S06]  /*02c0*/  VIADD R0, R230, 0x3f ;  /* 0x0000003fe6007836 */ /* 0x000fcc0000000000 */
[----:B------:R-:W-:-:S04]  /*02d0*/  @P0 VIADD R3, R3, 0x1 ;  /* 0x0000000103030836 */ /* 0x000fc80000000000 */
[----:B------:R-:W-:Y:S01]  /*02e0*/  IMAD.MOV.U32 R2, RZ, RZ, R3 ;  /* 0x000000ffff027224 */ /* 0x000fe200078e0003 */
[----:B------:R-:W-:-:S03]  /*02f0*/  SHF.R.S32.HI R3, RZ, 0x1f, R0 ;  /* 0x0000001fff037819 */ /* 0x000fc60000011400 */
[----:B------:R-:W-:Y:S01]  /*0300*/  @!P2 IMAD.MOV R2, RZ, RZ, -R2 ;  /* 0x000000ffff02a224 */ /* 0x000fe200078e0a02 */
[----:B------:R-:W-:Y:S02]  /*0310*/  @!P1 LOP3.LUT R2, RZ, R4, RZ, 0x33, !PT ;  /* 0x00000004ff029212 */ /* 0x000fe400078e33ff */
[----:B------:R-:W-:-:S03]  /*0320*/  LEA.HI R3, R3, R0, RZ, 0x6 ;  /* 0x0000000003037211 */ /* 0x000fc600078f30ff */
[----:B------:R-:W-:Y:S02]  /*0330*/  IMAD.SHL.U32 R16, R2, 0x8, RZ ;  /* 0x0000000802107824 */ /* 0x000fe400078e00ff */
[----:B------:R-:W-:-:S03]  /*0340*/  IMAD.MOV R2, RZ, RZ, -R2 ;  /* 0x000000ffff027224 */ /* 0x000fc600078e0a02 */
[----:B------:R-:W-:Y:S01]  /*0350*/  LEA.HI.SX32 R3, R3, -R16, 0x1a ;  /* 0x8000001003037211 */ /* 0x000fe200078fd2ff */
[----:B------:R-:W-:Y:S01]  /*0360*/  IMAD R15, R4, R2, R5 ;  /* 0x00000002040f7224 */ /* 0x000fe200078e0205 */
[----:B------:R-:W-:Y:S01]  /*0370*/  IABS R4, R152 ;  /* 0x0000009800047213 */ /* 0x000fe20000000000 */
[----:B------:R-:W-:Y:S01]  /*0380*/  IMAD.MOV.U32 R2, RZ, RZ, RZ ;  /* 0x000000ffff027224 */ /* 0x000fe200078e00ff */
[----:B------:R-:W-:Y:S02]  /*0390*/  VIMNMX R14, R3, 0x8, PT ;  /* 0x00000008030e7848 */ /* 0x000fe40003fe0100 */
[----:B------:R-:W-:Y:S02]  /*03a0*/  IABS R7, R15 ;  /* 0x0000000f00077213 */ /* 0x000fe40000000000 */
[----:B------:R-:W-:-:S04]  /*03b0*/  IABS R9, R14 ;  /* 0x0000000e00097213 */ /* 0x000fc80000000000 */
[----:B------:R-:W1:Y:S08]  /*03c0*/  I2F.RP R0, R9 ;  /* 0x0000000900007306 */ /* 0x000e700000209400 */
[----:B-1----:R-:W1:Y:S02]  /*03d0*/  MUFU.RCP R0, R0 ;  /* 0x0000000000007308 */ /* 0x002e640000001000 */
[----:B-1----:R-:W-:-:S06]  /*03e0*/  VIADD R3, R0, 0xffffffe ;  /* 0x0ffffffe00037836 */ /* 0x002fcc0000000000 */
[----:B------:R-:W1:Y:S02]  /*03f0*/  F2I.FTZ.U32.TRUNC.NTZ R3, R3 ;  /* 0x0000000300037305 */ /* 0x000e64000021f000 */
[----:B-1----:R-:W-:-:S04]  /*0400*/  IMAD.MOV R8, RZ, RZ, -R3 ;  /* 0x000000ffff087224 */ /* 0x002fc800078e0a03 */
[----:B------:R-:W-:Y:S01]  /*0410*/  IMAD R5, R8, R9, RZ ;  /* 0x0000000908057224 */ /* 0x000fe200078e02ff */
[----:B------:R-:W-:-:S03]  /*0420*/  IABS R8, R14 ;  /* 0x0000000e00087213 */ /* 0x000fc60000000000 */
[----:B------:R-:W-:Y:S01]  /*0430*/  IMAD.HI.U32 R2, R3, R5, R2 ;  /* 0x0000000503027227 */ /* 0x000fe200078e0002 */
[----:B------:R-:W-:-:S03]  /*0440*/  IABS R5, R230 ;  /* 0x000000e600057213 */ /* 0x000fc60000000000 */
[----:B------:R-:W-:Y:S02]  /*0450*/  IMAD.MOV.U32 R3, RZ, RZ, R7 ;  /* 0x000000ffff037224 */ /* 0x000fe400078e0007 */
[----:B------:R-:W-:Y:S01]  /*0460*/  IMAD.MOV R0, RZ, RZ, -R8 ;  /* 0x000000ffff007224 */ /* 0x000fe200078e0a08 */
[----:B------:R-:W1:Y:S01]  /*0470*/  I2F.RP R7, R4 ;  /* 0x0000000400077306 */ /* 0x000e620000209400 */
[----:B------:R-:W-:-:S04]  /*0480*/  IMAD.HI.U32 R2, R2, R3, RZ ;  /* 0x0000000302027227 */ /* 0x000fc800078e00ff */
[----:B------:R-:W-:-:S03]  /*0490*/  IMAD R0, R2, R0, R3 ;  /* 0x0000000002007224 */ /* 0x000fc600078e0203 */
[----:B------:R-:W2:Y:S02]  /*04a0*/  I2F.RP R3, R5 ;  /* 0x0000000500037306 */ /* 0x000ea40000209400 */
[----:B------:R-:W-:-:S06]  /*04b0*/  ISETP.GT.U32.AND P1, PT, R9, R0, PT ;  /* 0x000000000900720c */ /* 0x000fcc0003f24070 */
[----:B-1----:R-:W1:Y:S07]  /*04c0*/  MUFU.RCP R7, R7 ;  /* 0x0000000700077308 */ /* 0x002e6e0000001000 */
[----:B------:R-:W-:Y:S01]  /*04d0*/  @!P1 IMAD.IADD R0, R0, 0x1, -R9 ;  /* 0x0000000100009824 */ /* 0x000fe200078e0a09 */
[----:B--2---:R-:W2:Y:S01]  /*04e0*/  MUFU.RCP R3, R3 ;  /* 0x0000000300037308 */ /* 0x004ea20000001000 */
[----:B------:R-:W-:Y:S01]  /*04f0*/  @!P1 VIADD R2, R2, 0x1 ;  /* 0x0000000102029836 */ /* 0x000fe20000000000 */
[----:B------:R-:W-:-:S02]  /*0500*/  ISETP.NE.AND P1, PT, R14, RZ, PT ;  /* 0x000000ff0e00720c */ /* 0x000fc40003f25270 */
[----:B------:R-:W-:Y:S02]  /*0510*/  ISETP.GE.U32.AND P0, PT, R0, R9, PT ;  /* 0x000000090000720c */ /* 0x000fe40003f06070 */
[----:B------:R-:W-:Y:S01]  /*0520*/  LOP3.LUT R0, R15, R14, RZ, 0x3c, !PT ;  /* 0x0000000e0f007212 */ /* 0x000fe200078e3cff */
[----:B-1----:R-:W-:-:S03]  /*0530*/  VIADD R12, R7, 0xffffffe ;  /* 0x0ffffffe070c7836 */ /* 0x002fc60000000000 */
[----:B------:R-:W-:Y:S02]  /*0540*/  ISETP.GE.AND P2, PT, R0, RZ, PT ;  /* 0x000000ff0000720c */ /* 0x000fe40003f46270 */
[----:B------:R-:W-:Y:S01]  /*0550*/  SHF.R.U32.HI R7, RZ, 0x5, R153 ;  /* 0x00000005ff077819 */ /* 0x000fe20000011699 */
[----:B------:R-:W1:Y:S03]  /*0560*/  F2I.FTZ.U32.TRUNC.NTZ R13, R12 ;  /* 0x0000000c000d7305 */ /* 0x000e66000021f000 */
[----:B------:R-:W-:Y:S01]  /*0570*/  SGXT.U32 R7, R7, 0x2 ;  /* 0x000000020707781a */ /* 0x000fe20000000000 */
[----:B------:R-:W-:Y:S02]  /*0580*/  @P0 VIADD R2, R2, 0x1 ;  /* 0x0000000102020836 */ /* 0x000fe40000000000 */
[----:B--2---:R-:W-:Y:S01]  /*0590*/  VIADD R10, R3, 0xffffffe ;  /* 0x0ffffffe030a7836 */ /* 0x004fe20000000000 */
[C---:B------:R-:W-:Y:S01]  /*05a0*/  LOP3.LUT R3, R153.reuse, 0x60, RZ, 0xc0, !PT ;  /* 0x0000006099037812 */ /* 0x040fe200078ec0ff */
[----:B------:R-:W-:Y:S01]  /*05b0*/  IMAD.MOV.U32 R9, RZ, RZ, R2 ;  /* 0x000000ffff097224 */ /* 0x000fe200078e0002 */
[----:B------:R-:W-:Y:S01]  /*05c0*/  LOP3.LUT R2, R153, 0x7f, RZ, 0xc0, !PT ;  /* 0x0000007f99027812 */ /* 0x000fe200078ec0ff */
[----:B------:R-:W2:Y:S01]  /*05d0*/  F2I.FTZ.U32.TRUNC.NTZ R11, R10 ;  /* 0x0000000a000b7305 */ /* 0x000ea2000021f000 */
[----:B------:R-:W-:Y:S01]  /*05e0*/  SHF.R.U32.HI R3, RZ, 0x1, R3 ;  /* 0x00000001ff037819 */ /* 0x000fe20000011603 */
[----:B------:R-:W-:Y:S01]  /*05f0*/  @!P2 IMAD.MOV R9, RZ, RZ, -R9 ;  /* 0x000000ffff09a224 */ /* 0x000fe200078e0a09 */
[----:B------:R-:W-:Y:S01]  /*0600*/  @!P1 LOP3.LUT R9, RZ, R14, RZ, 0x33, !PT ;  /* 0x0000000eff099212 */ /* 0x000fe200078e33ff */
[----:B------:R-:W-:-:S02]  /*0610*/  IMAD.SHL.U32 R2, R2, 0x4, RZ ;  /* 0x0000000402027824 */ /* 0x000fc400078e00ff */
[----:B-1----:R-:W-:Y:S02]  /*0620*/  IMAD.MOV R12, RZ, RZ, -R13 ;  /* 0x000000ffff0c7224 */ /* 0x002fe400078e0a0d */
[----:B------:R-:W-:Y:S01]  /*0630*/  IMAD.SHL.U32 R0, R9, 0x100, RZ ;  /* 0x0000010009007824 */ /* 0x000fe200078e00ff */
[----:B------:R-:W-:Y:S01]  /*0640*/  LOP3.LUT R2, R2, R3, RZ, 0x3c, !PT ;  /* 0x0000000302027212 */ /* 0x000fe200078e3cff */
[----:B------:R-:W-:-:S03]  /*0650*/  IMAD.MOV R9, RZ, RZ, -R9 ;  /* 0x000000ffff097224 */ /* 0x000fc600078e0a09 */
[----:B------:R-:W-:Y:S01]  /*0660*/  LOP3.LUT R8, R0, R7, RZ, 0xfc, !PT ;  /* 0x0000000700087212 */ /* 0x000fe200078efcff */
[----:B------:R-:W-:Y:S01]  /*0670*/  IMAD.MOV.U32 R7, RZ, RZ, R12 ;  /* 0x000000ffff077224 */ /* 0x000fe200078e000c */
[----:B------:R1:W-:Y:S01]  /*0680*/  STL [R1+0x10c], R0 ;  /* 0x00010c0001007387 */ /* 0x0003e20000100800 */
[----:B------:R-:W-:Y:S01]  /*0690*/  IMAD.MOV.U32 R12, RZ, RZ, RZ ;  /* 0x000000ffff0c7224 */ /* 0x000fe200078e00ff */
[C---:B------:R-:W-:Y:S01]  /*06a0*/  LOP3.LUT R22, R8.reuse, 0xfc, RZ, 0xfc, !PT ;  /* 0x000000fc08167812 */ /* 0x040fe200078efcff */
[----:B------:R-:W-:Y:S01]  /*06b0*/  IMAD R7, R7, R4, RZ ;  /* 0x0000000407077224 */ /* 0x000fe200078e02ff */
[----:B------:R-:W-:Y:S01]  /*06c0*/  LOP3.LUT R18, R8, 0x4, RZ, 0xfc, !PT ;  /* 0x0000000408127812 */ /* 0x000fe200078efcff */
[----:B--2---:R-:W-:Y:S01]  /*06d0*/  IMAD.MOV R10, RZ, RZ, -R11 ;  /* 0x000000ffff0a7224 */ /* 0x004fe200078e0a0b */
[----:B------:R-:W-:Y:S01]  /*06e0*/  IABS R200, R22 ;  /* 0x0000001600c87213 */ /* 0x000fe20000000000 */
[----:B------:R-:W-:Y:S01]  /*06f0*/  IMAD.HI.U32 R3, R13, R7, R12 ;  /* 0x000000070d037227 */ /* 0x000fe200078e000c */
[----:B------:R-:W-:-:S02]  /*0700*/  IABS R13, R8 ;  /* 0x00000008000d7213 */ /* 0x000fc40000000000 */
[----:B------:R-:W-:Y:S01]  /*0710*/  LOP3.LUT R19, R8, 0x8, RZ, 0xfc, !PT ;  /* 0x0000000808137812 */ /* 0x000fe200078efcff */
[----:B------:R-:W-:Y:S01]  /*0720*/  IMAD R7, R10, R5, RZ ;  /* 0x000000050a077224 */ /* 0x000fe200078e02ff */
[C---:B------:R-:W-:Y:S01]  /*0730*/  LOP3.LUT R20, R8.reuse, 0xc, RZ, 0xfc, !PT ;  /* 0x0000000c08147812 */ /* 0x040fe200078efcff */
[----:B------:R-:W-:Y:S01]  /*0740*/  IMAD.MOV.U32 R10, RZ, RZ, RZ ;  /* 0x000000ffff0a7224 */ /* 0x000fe200078e00ff */
[C---:B------:R-:W-:Y:S01]  /*0750*/  LOP3.LUT R21, R8.reuse, 0x10, RZ, 0xfc, !PT ;  /* 0x0000001008157812 */ /* 0x040fe200078efcff */
[----:B------:R-:W-:Y:S01]  /*0760*/  IMAD.HI.U32 R12, R3, R200, RZ ;  /* 0x000000c8030c7227 */ /* 0x000fe200078e00ff */
[----:B------:R-:W-:Y:S02]  /*0770*/  LOP3.LUT R24, R8, 0x1c, RZ, 0xfc, !PT ;  /* 0x0000001c08187812 */ /* 0x000fe400078efcff */
[----:B------:R-:W-:Y:S01]  /*0780*/  IABS R17, R21 ;  /* 0x0000001500117213 */ /* 0x000fe20000000000 */
[----:B------:R-:W-:Y:S01]  /*0790*/  IMAD.HI.U32 R7, R11, R7, R10 ;  /* 0x000000070b077227 */ /* 0x000fe200078e000a */
[----:B------:R-:W-:-:S02]  /*07a0*/  ISETP.GE.AND P3, PT, R20, RZ, PT ;  /* 0x000000ff1400720c */ /* 0x000fc40003f66270 */
[----:B------:R-:W-:Y:S01]  /*07b0*/  ISETP.GE.AND P4, PT, R18, RZ, PT ;  /* 0x000000ff1200720c */ /* 0x000fe20003f86270 */
[----:B------:R-:W-:Y:S01]  /*07c0*/  IMAD.MOV R11, RZ, RZ, -R12 ;  /* 0x000000ffff0b7224 */ /* 0x000fe200078e0a0c */
[----:B------:R-:W-:Y:S01]  /*07d0*/  LOP3.LUT R23, R8, 0x18, RZ, 0xfc, !PT ;  /* 0x0000001808177812 */ /* 0x000fe200078efcff */
[----:B------:R-:W-:Y:S01]  /*07e0*/  IMAD R9, R14, R9, R15 ;  /* 0x000000090e097224 */ /* 0x000fe200078e020f */
[----:B------:R-:W-:Y:S01]  /*07f0*/  IABS R14, R18 ;  /* 0x00000012000e7213 */ /* 0x000fe20000000000 */
[C---:B------:R-:W-:Y:S01]  /*0800*/  IMAD R200, R4.reuse, R11, R200 ;  /* 0x0000000b04c87224 */ /* 0x040fe200078e02c8 */
[----:B------:R-:W-:Y:S01]  /*0810*/  IABS R15, R19 ;  /* 0x00000013000f7213 */ /* 0x000fe20000000000 */
[----:B------:R-:W-:Y:S01]  /*0820*/  IMAD.HI.U32 R10, R3, R13, RZ ;  /* 0x0000000d030a7227 */ /* 0x000fe200078e00ff */
[----:B------:R-:W-:Y:S02]  /*0830*/  ISETP.GE.AND P5, PT, R19, RZ, PT ;  /* 0x000000ff1300720c */ /* 0x000fe40003fa6270 */
[----:B------:R-:W-:Y:S01]  /*0840*/  ISETP.GT.U32.AND P0, PT, R4, R200, PT ;  /* 0x000000c80400720c */ /* 0x000fe20003f04070 */
[----:B------:R-:W-:Y:S01]  /*0850*/  IMAD.HI.U32 R11, R3, R14, RZ ;  /* 0x0000000e030b7227 */ /* 0x000fe200078e00ff */
[----:B------:R-:W-:-:S02]  /*0860*/  IABS R19, R23 ;  /* 0x0000001700137213 */ /* 0x000fc40000000000 */
[C---:B------:R-:W-:Y:S01]  /*0870*/  LOP3.LUT R25, R8.reuse, 0x20, RZ, 0xfc, !PT ;  /* 0x0000002008197812 */ /* 0x040fe200078efcff */
[----:B------:R-:W-:Y:S01]  /*0880*/  IMAD.MOV R10, RZ, RZ, -R10 ;  /* 0x000000ffff0a7224 */ /* 0x000fe200078e0a0a */
[C---:B------:R-:W-:Y:S01]  /*0890*/  LOP3.LUT R27, R8.reuse, 0x30, RZ, 0xfc, !PT ;  /* 0x00000030081b7812 */ /* 0x040fe200078efcff */
[C---:B------:R-:W-:Y:S01]  /*08a0*/  IMAD.HI.U32 R12, R3.reuse, R15, RZ ;  /* 0x0000000f030c7227 */ /* 0x040fe200078e00ff */
[C---:B------:R-:W-:Y:S02]  /*08b0*/  LOP3.LUT R28, R8.reuse, 0x34, RZ, 0xfc, !PT ;  /* 0x00000034081c7812 */ /* 0x040fe400078efcff */
[----:B------:R-:W-:Y:S01]  /*08c0*/  LOP3.LUT R32, R8, 0x40, RZ, 0xfc, !PT ;  /* 0x0000004008207812 */ /* 0x000fe200078efcff */
[----:B------:R-:W-:Y:S01]  /*08d0*/  IMAD.MOV R11, RZ, RZ, -R11 ;  /* 0x000000ffff0b7224 */ /* 0x000fe200078e0a0b */
[----:B------:R-:W-:Y:S01]  /*08e0*/  IABS R26, R28 ;  /* 0x0000001c001a7213 */ /* 0x000fe20000000000 */
[----:B------:R-:W-:Y:S01]  /*08f0*/  IMAD R10, R4, R10, R13 ;  /* 0x0000000a040a7224 */ /* 0x000fe200078e020d */
[----:B------:R-:W-:Y:S01]  /*0900*/  LOP3.LUT R33, R8, 0x44, RZ, 0xfc, !PT ;  /* 0x0000004408217812 */ /* 0x000fe200078efcff */
[----:B------:R-:W-:Y:S01]  /*0910*/  IMAD.MOV R12, RZ, RZ, -R12 ;  /* 0x000000ffff0c7224 */ /* 0x000fe200078e0a0c */
[----:B------:R-:W-:Y:S01]  /*0920*/  IABS R29, R32 ;  /* 0x00000020001d7213 */ /* 0x000fe20000000000 */
[C---:B------:R-:W-:Y:S01]  /*0930*/  IMAD R11, R4.reuse, R11, R14 ;  /* 0x0000000b040b7224 */ /* 0x040fe200078e020e */
[C---:B------:R-:W-:Y:S01]  /*0940*/  ISETP.GT.U32.AND P1, PT, R4.reuse, R10, PT ;  /* 0x0000000a0400720c */ /* 0x040fe20003f24070 */
[----:B------:R-:W-:Y:S01]  /*0950*/  IMAD R12, R4, R12, R15 ;  /* 0x0000000c040c7224 */ /* 0x000fe200078e020f */
[----:B------:R-:W-:Y:S01]  /*0960*/  LOP3.LUT R31, R8, 0x3c, RZ, 0xfc, !PT ;  /* 0x0000003c081f7812 */ /* 0x000fe200078efcff */
[----:B------:R-:W-:Y:S01]  /*0970*/  @!P0 IMAD.IADD R200, R200, 0x1, -R4 ;  /* 0x00000001c8c88824 */ /* 0x000fe200078e0a04 */
[----:B------:R-:W-:Y:S01]  /*0980*/  ISETP.GT.U32.AND P0, PT, R4, R11, PT ;  /* 0x0000000b0400720c */ /* 0x000fe20003f04070 */
[----:B------:R-:W-:Y:S01]  /*0990*/  IMAD.IADD R9, R16, 0x1, R9 ;  /* 0x0000000110097824 */ /* 0x000fe200078e0209 */
[----:B------:R-:W-:Y:S01]  /*09a0*/  ISETP.GT.U32.AND P6, PT, R4, R12, PT ;  /* 0x0000000c0400720c */ /* 0x000fe20003fc4070 */
[----:B------:R-:W-:Y:S01]  /*09b0*/  IMAD.HI.U32 R14, R3, R17, RZ ;  /* 0x00000011030e7227 */ /* 0x000fe200078e00ff */
[----:B------:R-:W-:-:S02]  /*09c0*/  IABS R16, R20 ;  /* 0x0000001400107213 */ /* 0x000fc40000000000 */
[----:B------:R-:W-:Y:S01]  /*09d0*/  ISETP.GT.U32.AND P2, PT, R4, R200, PT ;  /* 0x000000c80400720c */ /* 0x000fe20003f44070 */
[----:B------:R-:W-:Y:S01]  /*09e0*/  IMAD.MOV R14, RZ, RZ, -R14 ;  /* 0x000000ffff0e7224 */ /* 0x000fe200078e0a0e */
[----:B------:R-:W-:Y:S01]  /*09f0*/  IABS R20, R24 ;  /* 0x0000001800147213 */ /* 0x000fe20000000000 */
[--C-:B------:R-:W-:Y:S01]  /*0a00*/  @!P1 IMAD.IADD R10, R10, 0x1, -R4.reuse ;  /* 0x000000010a0a9824 */ /* 0x100fe200078e0a04 */
[----:B------:R-:W-:Y:S01]  /*0a10*/  ISETP.GE.AND P1, PT, R22, RZ, PT ;  /* 0x000000ff1600720c */ /* 0x000fe20003f26270 */
[----:B------:R-:W-:Y:S01]  /*0a20*/  IMAD.HI.U32 R13, R3, R16, RZ ;  /* 0x00000010030d7227 */ /* 0x000fe200078e00ff */
[----:B------:R-:W-:Y:S02]  /*0a30*/  LOP3.LUT R22, R8, 0x14, RZ, 0xfc, !PT ;  /* 0x0000001408167812 */ /* 0x000fe400078efcff */
[----:B------:R-:W-:Y:S01]  /*0a40*/  IABS R30, R33 ;  /* 0x00000021001e7213 */ /* 0x000fe20000000000 */
[--C-:B------:R-:W-:Y:S01]  /*0a50*/  @!P0 IMAD.IADD R11, R11, 0x1, -R4.reuse ;  /* 0x000000010b0b8824 */ /* 0x100fe200078e0a04 */
[----:B------:R-:W-:Y:S01]  /*0a60*/  ISETP.GT.U32.AND P0, PT, R4, R10, PT ;  /* 0x0000000a0400720c */ /* 0x000fe20003f04070 */
[----:B------:R-:W-:Y:S01]  /*0a70*/  @!P6 IMAD.IADD R12, R12, 0x1, -R4 ;  /* 0x000000010c0ce824 */ /* 0x000fe200078e0a04 */
[----:B------:R-:W-:Y:S01]  /*0a80*/  IABS R18, R22 ;  /* 0x0000001600127213 */ /* 0x000fe20000000000 */
[----:B------:R-:W-:Y:S01]  /*0a90*/  IMAD.MOV R13, RZ, RZ, -R13 ;  /* 0x000000ffff0d7224 */ /* 0x000fe200078e0a0d */
[----:B------:R-:W-:Y:S01]  /*0aa0*/  LOP3.LUT R34, R8, 0x48, RZ, 0xfc, !PT ;  /* 0x0000004808227812 */ /* 0x000fe200078efcff */
[C---:B------:R-:W-:Y:S01]  /*0ab0*/  IMAD R14, R4.reuse, R14, R17 ;  /* 0x0000000e040e7224 */ /* 0x040fe200078e0211 */
[C---:B------:R-:W-:Y:S01]  /*0ac0*/  ISETP.GT.U32.AND P6, PT, R4.reuse, R12, PT ;  /* 0x0000000c0400720c */ /* 0x040fe20003fc4070 */
[----:B------:R-:W-:Y:S01]  /*0ad0*/  IMAD R13, R4, R13, R16 ;  /* 0x0000000d040d7224 */ /* 0x000fe200078e0210 */
[----:B------:R-:W-:Y:S01]  /*0ae0*/  LOP3.LUT R35, R8, 0x50, RZ, 0xfc, !PT ;  /* 0x0000005008237812 */ /* 0x000fe200078efcff */
[----:B------:R-:W-:Y:S01]  /*0af0*/  @!P2 IMAD.IADD R200, R200, 0x1, -R4 ;  /* 0x00000001c8c8a824 */ /* 0x000fe200078e0a04 */
[----:B------:R-:W-:Y:S01]  /*0b00*/  ISETP.GT.U32.AND P2, PT, R4, R11, PT ;  /* 0x0000000b0400720c */ /* 0x000fe20003f44070 */
[----:B------:R-:W-:Y:S01]  /*0b10*/  IMAD.HI.U32 R17, R3, R20, RZ ;  /* 0x0000001403117227 */ /* 0x000fe200078e00ff */
[----:B------:R-:W-:-:S02]  /*0b20*/  LOP3.LUT R36, R8, 0x54, RZ, 0xfc, !PT ;  /* 0x0000005408247812 */ /* 0x000fc400078efcff */
[----:B------:R-:W-:Y:S01]  /*0b30*/  LOP3.LUT R39, R8, 0x60, RZ, 0xfc, !PT ;  /* 0x0000006008277812 */ /* 0x000fe200078efcff */
[--C-:B------:R-:W-:Y:S01]  /*0b40*/  @!P0 IMAD.IADD R10, R10, 0x1, -R4.reuse ;  /* 0x000000010a0a8824 */ /* 0x100fe200078e0a04 */
[----:B------:R-:W-:Y:S01]  /*0b50*/  ISETP.GT.U32.AND P0, PT, R4, R13, PT ;  /* 0x0000000d0400720c */ /* 0x000fe20003f04070 */
[----:B------:R-:W-:Y:S01]  /*0b60*/  IMAD.MOV R17, RZ, RZ, -R17 ;  /* 0x000000ffff117224 */ /* 0x000fe200078e0a11 */
[----:B------:R-:W-:Y:S01]  /*0b70*/  IABS R37, R39 ;  /* 0x0000002700257213 */ /* 0x000fe20000000000 */
[--C-:B------:R-:W-:Y:S01]  /*0b80*/  @!P6 IMAD.IADD R12, R12, 0x1, -R4.reuse ;  /* 0x000000010c0ce824 */ /* 0x100fe200078e0a04 */
[----:B------:R-:W-:Y:S01]  /*0b90*/  ISETP.GT.U32.AND P6, PT, R4, R14, PT ;  /* 0x0000000e0400720c */ /* 0x000fe20003fc4070 */
[----:B------:R-:W-:Y:S01]  /*0ba0*/  IMAD.HI.U32 R15, R3, R18, RZ ;  /* 0x00000012030f7227 */ /* 0x000fe200078e00ff */
[C---:B------:R-:W-:Y:S02]  /*0bb0*/  LOP3.LUT R40, R8.reuse, 0x64, RZ, 0xfc, !PT ;  /* 0x0000006408287812 */ /* 0x040fe400078efcff */
[C---:B------:R-:W-:Y:S01]  /*0bc0*/  LOP3.LUT R47, R8.reuse, 0x70, RZ, 0xfc, !PT ;  /* 0x00000070082f7812 */ /* 0x040fe200078efcff */
[----:B------:R-:W-:Y:S01]  /*0bd0*/  @!P2 IMAD.IADD R11, R11, 0x1, -R4 ;  /* 0x000000010b0ba824 */ /* 0x000fe200078e0a04 */
[----:B------:R-:W-:Y:S01]  /*0be0*/  ISETP.GE.AND P2, PT, R8, RZ, PT ;  /* 0x000000ff0800720c */ /* 0x000fe20003f46270 */
[----:B------:R-:W-:Y:S01]  /*0bf0*/  IMAD R17, R4, R17, R20 ;  /* 0x0000001104117224 */ /* 0x000fe200078e0214 */
[----:B------:R-:W-:Y:S01]  /*0c00*/  IABS R38, R40 ;  /* 0x0000002800267213 */ /* 0x000fe20000000000 */
[--C-:B------:R-:W-:Y:S01]  /*0c10*/  @!P0 IMAD.IADD R13, R13, 0x1, -R4.reuse ;  /* 0x000000010d0d8824 */ /* 0x100fe200078e0a04 */
[----:B------:R-:W-:Y:S01]  /*0c20*/  ISETP.GE.AND P0, PT, R21, RZ, PT ;  /* 0x000000ff1500720c */ /* 0x000fe20003f06270 */
[----:B------:R-:W-:Y:S01]  /*0c30*/  IMAD.MOV R15, RZ, RZ, -R15 ;  /* 0x000000ffff0f7224 */ /* 0x000fe200078e0a0f */
[----:B------:R-:W-:Y:S01]  /*0c40*/  IABS R41, R47 ;  /* 0x0000002f00297213 */ /* 0x000fe20000000000 */
[----:B------:R-:W-:Y:S01]  /*0c50*/  @!P6 IMAD.IADD R14, R14, 0x1, -R4 ;  /* 0x000000010e0ee824 */ /* 0x000fe200078e0a04 */
[----:B------:R-:W-:Y:S01]  /*0c60*/  ISETP.GT.U32.AND P6, PT, R4, R13, PT ;  /* 0x0000000d0400720c */ /* 0x000fe20003fc4070 */
[----:B------:R-:W-:Y:S01]  /*0c70*/  IMAD.HI.U32 R16, R3, R19, RZ ;  /* 0x0000001303107227 */ /* 0x000fe200078e00ff */
[----:B------:R-:W-:-:S02]  /*0c80*/  LOP3.LUT R48, R8, 0x74, RZ, 0xfc, !PT ;  /* 0x0000007408307812 */ /* 0x000fc400078efcff */
[----:B------:R-:W-:Y:S01]  /*0c90*/  LOP3.LUT R49, R8, 0x78, RZ, 0xfc, !PT ;  /* 0x0000007808317812 */ /* 0x000fe200078efcff */
[C---:B------:R-:W-:Y:S01]  /*0ca0*/  IMAD R15, R4.reuse, R15, R18 ;  /* 0x0000000f040f7224 */ /* 0x040fe200078e0212 */
[----:B------:R-:W-:Y:S01]  /*0cb0*/  IABS R18, R25 ;  /* 0x0000001900127213 */ /* 0x000fe20000000000 */
[----:B------:R-:W-:Y:S01]  /*0cc0*/  IMAD.MOV R16, RZ, RZ, -R16 ;  /* 0x000000ffff107224 */ /* 0x000fe200078e0a10 */
[----:B------:R-:W-:Y:S01]  /*0cd0*/  IABS R42, R48 ;  /* 0x00000030002a7213 */ /* 0x000fe20000000000 */
[----:B------:R-:W-:Y:S01]  /*0ce0*/  @!P2 IMAD.MOV R10, RZ, RZ, -R10 ;  /* 0x000000ffff0aa224 */ /* 0x000fe200078e0a0a */
[C---:B------:R-:W-:Y:S01]  /*0cf0*/  ISETP.GT.U32.AND P2, PT, R4.reuse, R14, PT ;  /* 0x0000000e0400720c */ /* 0x040fe20003f44070 */
[C---:B------:R-:W-:Y:S01]  /*0d00*/  IMAD R16, R4.reuse, R16, R19 ;  /* 0x0000001004107224 */ /* 0x040fe200078e0213 */
[----:B------:R-:W-:Y:S01]  /*0d10*/  IABS R43, R49 ;  /* 0x00000031002b7213 */ /* 0x000fe20000000000 */
[----:B------:R-:W-:Y:S01]  /*0d20*/  @!P6 IMAD.IADD R13, R13, 0x1, -R4 ;  /* 0x000000010d0de824 */ /* 0x000fe200078e0a04 */
[----:B------:R-:W-:Y:S01]  /*0d30*/  ISETP.GT.U32.AND P6, PT, R4, R17, PT ;  /* 0x000000110400720c */ /* 0x000fe20003fc4070 */
[----:B------:R-:W-:Y:S01]  /*0d40*/  IMAD.MOV.U32 R19, RZ, RZ, R18 ;  /* 0x000000ffff137224 */ /* 0x000fe200078e0012 */
[----:B------:R-:W-:Y:S01]  /*0d50*/  LOP3.LUT R50, R8, 0x7c, RZ, 0xfc, !PT ;  /* 0x0000007c08327812 */ /* 0x000fe200078efcff */
[----:B------:R-:W-:Y:S01]  /*0d60*/  @!P5 IMAD.MOV R12, RZ, RZ, -R12 ;  /* 0x000000ffff0cd224 */ /* 0x000fe200078e0a0c */
[----:B------:R-:W-:Y:S01]  /*0d70*/  ISETP.GE.AND P5, PT, R22, RZ, PT ;  /* 0x000000ff1600720c */ /* 0x000fe20003fa6270 */
[----:B------:R-:W-:Y:S01]  /*0d80*/  @!P1 IMAD.MOV R200, RZ, RZ, -R200 ;  /* 0x000000ffffc89224 */ /* 0x000fe200078e0ac8 */
[----:B------:R-:W-:Y:S01]  /*0d90*/  ISETP.GT.U32.AND P1, PT, R4, R15, PT ;  /* 0x0000000f0400720c */ /* 0x000fe20003f24070 */
[----:B------:R-:W-:Y:S01]  /*0da0*/  IMAD.HI.U32 R18, R3, R19, RZ ;  /* 0x0000001303127227 */ /* 0x000fe200078e00ff */
[----:B------:R-:W-:-:S02]  /*0db0*/  LOP3.LUT R22, R8, 0x24, RZ, 0xfc, !PT ;  /* 0x0000002408167812 */ /* 0x000fc400078efcff */
[----:B------:R-:W-:Y:S01]  /*0dc0*/  LOP3.LUT R51, R8, 0x80, RZ, 0xfc, !PT ;  /* 0x0000008008337812 */ /* 0x000fe200078efcff */
[----:B------:R-:W-:Y:S01]  /*0dd0*/  @!P4 IMAD.MOV R11, RZ, RZ, -R11 ;  /* 0x000000ffff0bc224 */ /* 0x000fe200078e0a0b */
[----:B------:R-:W-:Y:S01]  /*0de0*/  ISETP.GT.U32.AND P4, PT, R4, R16, PT ;  /* 0x000000100400720c */ /* 0x000fe20003f84070 */
[----:B------:R-:W-:Y:S01]  /*0df0*/  @!P6 IMAD.IADD R17, R17, 0x1, -R4 ;  /* 0x000000011111e824 */ /* 0x000fe200078e0a04 */
[----:B------:R-:W-:Y:S01]  /*0e00*/  IABS R20, R22 ;  /* 0x0000001600147213 */ /* 0x000fe20000000000 */
[----:B------:R-:W-:Y:S01]  /*0e10*/  IMAD.MOV R18, RZ, RZ, -R18 ;  /* 0x000000ffff127224 */ /* 0x000fe200078e0a12 */
[----:B------:R-:W-:Y:S01]  /*0e20*/  IABS R44, R51 ;  /* 0x00000033002c7213 */ /* 0x000fe20000000000 */
[----:B------:R-:W-:Y:S01]  /*0e30*/  @!P2 IMAD.IADD R14, R14, 0x1, -R4 ;  /* 0x000000010e0ea824 */ /* 0x000fe200078e0a04 */
[C---:B------:R-:W-:Y:S01]  /*0e40*/  ISETP.GT.U32.AND P6, PT, R4.reuse, R17, PT ;  /* 0x000000110400720c */ /* 0x040fe20003fc4070 */
[----:B------:R-:W-:Y:S01]  /*0e50*/  IMAD R18, R4, R18, R19 ;  /* 0x0000001204127224 */ /* 0x000fe200078e0213 */
[----:B------:R-:W-:Y:S01]  /*0e60*/  ISETP.GE.AND P2, PT, R23, RZ, PT ;  /* 0x000000ff1700720c */ /* 0x000fe20003f46270 */
[----:B------:R-:W-:Y:S01]  /*0e70*/  IMAD.HI.U32 R19, R3, R20, RZ ;  /* 0x0000001403137227 */ /* 0x000fe200078e00ff */
[----:B------:R-:W-:-:S02]  /*0e80*/  LOP3.LUT R23, R8, 0x28, RZ, 0xfc, !PT ;  /* 0x0000002808177812 */ /* 0x000fc400078efcff */
[----:B------:R-:W-:Y:S01]  /*0e90*/  LOP3.LUT R52, R8, 0x84, RZ, 0xfc, !PT ;  /* 0x0000008408347812 */ /* 0x000fe200078efcff */
[--C-:B------:R-:W-:Y:S01]  /*0ea0*/  @!P1 IMAD.IADD R15, R15, 0x1, -R4.reuse ;  /* 0x000000010f0f9824 */ /* 0x100fe200078e0a04 */
[----:B------:R-:W-:Y:S01]  /*0eb0*/  IABS R21, R23 ;  /* 0x0000001700157213 */ /* 0x000fe20000000000 */
[----:B------:R-:W-:Y:S01]  /*0ec0*/  IMAD.MOV R19, RZ, RZ, -R19 ;  /* 0x000000ffff137224 */ /* 0x000fe200078e0a13 */
[----:B------:R-:W-:Y:S01]  /*0ed0*/  ISETP.GE.AND P1, PT, R24, RZ, PT ;  /* 0x000000ff1800720c */ /* 0x000fe20003f26270 */
[----:B------:R-:W-:Y:S01]  /*0ee0*/  @!P4 IMAD.IADD R16, R16, 0x1, -R4 ;  /* 0x000000011010c824 */ /* 0x000fe200078e0a04 */
[C---:B------:R-:W-:Y:S01]  /*0ef0*/  ISETP.GT.U32.AND P4, PT, R4.reuse, R15, PT ;  /* 0x0000000f0400720c */ /* 0x040fe20003f84070 */
[----:B------:R-:W-:Y:S01]  /*0f00*/  @!P0 IMAD.MOV R14, RZ, RZ, -R14 ;  /* 0x000000ffff0e8224 */ /* 0x000fe200078e0a0e */
[C---:B------:R-:W-:Y:S01]  /*0f10*/  ISETP.GT.U32.AND P0, PT, R4.reuse, R18, PT ;  /* 0x000000120400720c */ /* 0x040fe20003f04070 */
[C---:B------:R-:W-:Y:S01]  /*0f20*/  IMAD R19, R4.reuse, R19, R20 ;  /* 0x0000001304137224 */ /* 0x040fe200078e0214 */
[----:B------:R-:W-:Y:S01]  /*0f30*/  IABS R24, R27 ;  /* 0x0000001b00187213 */ /* 0x000fe20000000000 */
[----:B------:R-:W-:Y:S01]  /*0f40*/  @!P6 IMAD.IADD R17, R17, 0x1, -R4 ;  /* 0x000000011111e824 */ /* 0x000fe200078e0a04 */
[----:B------:R-:W-:Y:S01]  /*0f50*/  IABS R46, R52 ;  /* 0x00000034002e7213 */ /* 0x000fe20000000000 */
[----:B------:R-:W-:Y:S01]  /*0f60*/  @!P3 IMAD.MOV R13, RZ, RZ, -R13 ;  /* 0x000000ffff0db224 */ /* 0x000fe200078e0a0d */
[C---:B------:R-:W-:Y:S01]  /*0f70*/  ISETP.GT.U32.AND P6, PT, R4.reuse, R19, PT ;  /* 0x000000130400720c */ /* 0x040fe20003fc4070 */
[----:B------:R-:W-:Y:S01]  /*0f80*/  IMAD.HI.U32 R20, R3, R21, RZ ;  /* 0x0000001503147227 */ /* 0x000fe200078e00ff */
[----:B------:R-:W-:-:S02]  /*0f90*/  ISETP.GT.U32.AND P3, PT, R4, R16, PT ;  /* 0x000000100400720c */ /* 0x000fc40003f64070 */
[C---:B------:R-:W-:Y:S01]  /*0fa0*/  LOP3.LUT R53, R8.reuse, 0x88, RZ, 0xfc, !PT ;  /* 0x0000008808357812 */ /* 0x040fe200078efcff */
[----:B------:R-:W-:Y:S01]  /*0fb0*/  IMAD.MOV R20, RZ, RZ, -R20 ;  /* 0x000000ffff147224 */ /* 0x000fe200078e0a14 */
[----:B------:R-:W-:Y:S01]  /*0fc0*/  LOP3.LUT R54, R8, 0x98, RZ, 0xfc, !PT ;  /* 0x0000009808367812 */ /* 0x000fe200078efcff */
[--C-:B------:R-:W-:Y:S01]  /*0fd0*/  @!P4 IMAD.IADD R15, R15, 0x1, -R4.reuse ;  /* 0x000000010f0fc824 */ /* 0x100fe200078e0a04 */
[----:B------:R-:W-:Y:S01]  /*0fe0*/  ISETP.GE.AND P4, PT, R25, RZ, PT ;  /* 0x000000ff1900720c */ /* 0x000fe20003f86270 */
[--C-:B------:R-:W-:Y:S01]  /*0ff0*/  @!P0 IMAD.IADD R18, R18, 0x1, -R4.reuse ;  /* 0x0000000112128824 */ /* 0x100fe200078e0a04 */
[----:B------:R-:W-:Y:S01]  /*1000*/  LOP3.LUT R25, R8, 0x2c, RZ, 0xfc, !PT ;  /* 0x0000002c08197812 */ /* 0x000fe200078efcff */
[C---:B------:R-:W-:Y:S01]  /*1010*/  IMAD R20, R4.reuse, R20, R21 ;  /* 0x0000001404147224 */ /* 0x040fe200078e0215 */
[----:B------:R-:W-:Y:S01]  /*1020*/  ISETP.GE.AND P0, PT, R23, RZ, PT ;  /* 0x000000ff1700720c */ /* 0x000fe20003f06270 */
[--C-:B------:R-:W-:Y:S01]  /*1030*/  @!P6 IMAD.IADD R19, R19, 0x1, -R4.reuse ;  /* 0x000000011313e824 */ /* 0x100fe200078e0a04 */
[C---:B------:R-:W-:Y:S01]  /*1040*/  ISETP.GT.U32.AND P6, PT, R4.reuse, R18, PT ;  /* 0x000000120400720c */ /* 0x040fe20003fc4070 */
[----:B------:R-:W-:Y:S01]  /*1050*/  @!P5 IMAD.MOV R15, RZ, RZ, -R15 ;  /* 0x000000ffff0fd224 */ /* 0x000fe200078e0a0f */
[----:B------:R-:W-:Y:S01]  /*1060*/  ISETP.GT.U32.AND P5, PT, R4, R20, PT ;  /* 0x000000140400720c */ /* 0x000fe20003fa4070 */
[----:B------:R-:W-:Y:S01]  /*1070*/  @!P3 IMAD.IADD R16, R16, 0x1, -R4 ;  /* 0x000000011010b824 */ /* 0x000fe200078e0a04 */
[----:B------:R-:W-:Y:S01]  /*1080*/  ISETP.GE.AND P3, PT, R22, RZ, PT ;  /* 0x000000ff1600720c */ /* 0x000fe20003f66270 */
[----:B------:R-:W-:Y:S01]  /*1090*/  @!P1 IMAD.MOV R17, RZ, RZ, -R17 ;  /* 0x000000ffff119224 */ /* 0x000fe200078e0a11 */
[----:B------:R-:W-:Y:S01]  /*10a0*/  IABS R22, R25 ;  /* 0x0000001900167213 */ /* 0x000fe20000000000 */
[----:B------:R-:W-:Y:S01]  /*10b0*/  @!P2 IMAD.MOV R16, RZ, RZ, -R16 ;  /* 0x000000ffff10a224 */ /* 0x000fe200078e0a10 */
[----:B------:R-:W-:Y:S01]  /*10c0*/  ISETP.GT.U32.AND P2, PT, R4, R19, PT ;  /* 0x000000130400720c */ /* 0x000fe20003f44070 */
[----:B------:R-:W-:Y:S01]  /*10d0*/  IMAD.HI.U32 R23, R3, R26, RZ ;  /* 0x0000001a03177227 */ /* 0x000fe200078e00ff */
[----:B------:R-:W-:-:S02]  /*10e0*/  ISETP.GE.AND P1, PT, R25, RZ, PT ;  /* 0x000000ff1900720c */ /* 0x000fc40003f26270 */
[C---:B------:R-:W-:Y:S01]  /*10f0*/  LOP3.LUT R56, R8.reuse, 0xa0, RZ, 0xfc, !PT ;  /* 0x000000a008387812 */ /* 0x040fe200078efcff */
[C---:B------:R-:W-:Y:S01]  /*1100*/  IMAD.HI.U32 R21, R3.reuse, R22, RZ ;  /* 0x0000001603157227 */ /* 0x040fe200078e00ff */
[C---:B------:R-:W-:Y:S02]  /*1110*/  LOP3.LUT R55, R8.reuse, 0x9c, RZ, 0xfc, !PT ;  /* 0x0000009c08377812 */ /* 0x040fe400078efcff */
[C---:B------:R-:W-:Y:S01]  /*1120*/  LOP3.LUT R57, R8.reuse, 0xa8, RZ, 0xfc, !PT ;  /* 0x000000a808397812 */ /* 0x040fe200078efcff */
[----:B------:R-:W-:Y:S01]  /*1130*/  IMAD.MOV R21, RZ, RZ, -R21 ;  /* 0x000000ffff157224 */ /* 0x000fe200078e0a15 */
[----:B------:R-:W-:Y:S01]  /*1140*/  LOP3.LUT R58, R8, 0xb8, RZ, 0xfc, !PT ;  /* 0x000000b8083a7812 */ /* 0x000fe200078efcff */
[--C-:B------:R-:W-:Y:S01]  /*1150*/  @!P6 IMAD.IADD R18, R18, 0x1, -R4.reuse ;  /* 0x000000011212e824 */ /* 0x100fe200078e0a04 */
[----:B------:R-:W-:Y:S01]  /*1160*/  LOP3.LUT R60, R8, 0xbc, RZ, 0xfc, !PT ;  /* 0x000000bc083c7812 */ /* 0x000fe200078efcff */
[----:B------:R-:W-:Y:S01]  /*1170*/  @!P5 IMAD.IADD R20, R20, 0x1, -R4 ;  /* 0x000000011414d824 */ /* 0x000fe200078e0a04 */
[----:B------:R-:W-:Y:S01]  /*1180*/  ISETP.GE.AND P5, PT, R28, RZ, PT ;  /* 0x000000ff1c00720c */ /* 0x000fe20003fa6270 */
[----:B------:R-:W-:Y:S01]  /*1190*/  IMAD R21, R4, R21, R22 ;  /* 0x0000001504157224 */ /* 0x000fe200078e0216 */
[----:B------:R-:W-:Y:S01]  /*11a0*/  IABS R28, R31 ;  /* 0x0000001f001c7213 */ /* 0x000fe20000000000 */
[----:B------:R-:W-:Y:S01]  /*11b0*/  IMAD.HI.U32 R22, R3, R24, RZ ;  /* 0x0000001803167227 */ /* 0x000fe200078e00ff */
[----:B------:R-:W-:-:S02]  /*11c0*/  IABS R61, R58 ;  /* 0x0000003a003d7213 */ /* 0x000fc40000000000 */
[C---:B------:R-:W-:Y:S01]  /*11d0*/  ISETP.GT.U32.AND P6, PT, R4.reuse, R21, PT ;  /* 0x000000150400720c */ /* 0x040fe20003fc4070 */
[----:B------:R-:W-:Y:S01]  /*11e0*/  @!P4 IMAD.MOV R18, RZ, RZ, -R18 ;  /* 0x000000ffff12c224 */ /* 0x000fe200078e0a12 */
[----:B------:R-:W-:Y:S01]  /*11f0*/  ISETP.GT.U32.AND P4, PT, R4, R20, PT ;  /* 0x000000140400720c */ /* 0x000fe20003f84070 */
[----:B------:R-:W-:Y:S01]  /*1200*/  @!P2 IMAD.IADD R19, R19, 0x1, -R4 ;  /* 0x000000011313a824 */ /* 0x000fe200078e0a04 */
[----:B------:R-:W-:Y:S01]  /*1210*/  ISETP.GE.AND P2, PT, R27, RZ, PT ;  /* 0x000000ff1b00720c */ /* 0x000fe20003f46270 */
[----:B------:R-:W-:Y:S01]  /*1220*/  IMAD.MOV R25, RZ, RZ, -R22 ;  /* 0x000000ffff197224 */ /* 0x000fe200078e0a16 */
[----:B------:R-:W-:Y:S01]  /*1230*/  LOP3.LUT R27, R8, 0x38, RZ, 0xfc, !PT ;  /* 0x00000038081b7812 */ /* 0x000fe200078efcff */
[----:B------:R-:W-:Y:S01]  /*1240*/  IMAD.MOV R23, RZ, RZ, -R23 ;  /* 0x000000ffff177224 */ /* 0x000fe200078e0a17 */
[----:B------:R-:W-:Y:S01]  /*1250*/  IABS R63, R60 ;  /* 0x0000003c003f7213 */ /* 0x000fe20000000000 */
[C---:B------:R-:W-:Y:S01]  /*1260*/  IMAD R22, R4.reuse, R25, R24 ;  /* 0x0000001904167224 */ /* 0x040fe200078e0218 */
[----:B------:R-:W-:Y:S01]  /*1270*/  IABS R25, R27 ;  /* 0x0000001b00197213 */ /* 0x000fe20000000000 */
[----:B------:R-:W-:Y:S01]  /*1280*/  IMAD R23, R4, R23, R26 ;  /* 0x0000001704177224 */ /* 0x000fe200078e021a */
[----:B------:R-:W-:Y:S01]  /*1290*/  LOP3.LUT R64, R8, 0xc8, RZ, 0xfc, !PT ;  /* 0x000000c808407812 */ /* 0x000fe200078efcff */
[----:B------:R-:W-:Y:S01]  /*12a0*/  @!P3 IMAD.MOV R19, RZ, RZ, -R19 ;  /* 0x000000ffff13b224 */ /* 0x000fe200078e0a13 */
[----:B------:R-:W-:Y:S01]  /*12b0*/  ISETP.GT.U32.AND P3, PT, R4, R22, PT ;  /* 0x000000160400720c */ /* 0x000fe20003f64070 */
[----:B------:R-:W-:Y:S01]  /*12c0*/  IMAD.HI.U32 R24, R3, R25, RZ ;  /* 0x0000001903187227 */ /* 0x000fe200078e00ff */
[----:B------:R-:W-:-:S02]  /*12d0*/  IABS R69, R64 ;  /* 0x0000004000457213 */ /* 0x000fc40000000000 */
[----:B------:R-:W-:Y:S01]  /*12e0*/  LOP3.LUT R62, R8, 0xc4, RZ, 0xfc, !PT ;  /* 0x000000c4083e7812 */ /* 0x000fe200078efcff */
[--C-:B------:R-:W-:Y:S01]  /*12f0*/  @!P4 IMAD.IADD R20, R20, 0x1, -R4.reuse ;  /* 0x000000011414c824 */ /* 0x100fe200078e0a04 */
[----:B------:R-:W-:Y:S01]  /*1300*/  ISETP.GT.U32.AND P4, PT, R4, R23, PT ;  /* 0x000000170400720c */ /* 0x000fe20003f84070 */
[----:B------:R-:W-:Y:S01]  /*1310*/  @!P6 IMAD.IADD R21, R21, 0x1, -R4 ;  /* 0x000000011515e824 */ /* 0x000fe200078e0a04 */
[----:B------:R-:W-:Y:S01]  /*1320*/  IABS R67, R62 ;  /* 0x0000003e00437213 */ /* 0x000fe20000000000 */
[----:B------:R-:W-:Y:S01]  /*1330*/  IMAD.MOV R24, RZ, RZ, -R24 ;  /* 0x000000ffff187224 */ /* 0x000fe200078e0a18 */
[----:B------:R-:W-:Y:S01]  /*1340*/  LOP3.LUT R66, R8, 0xd0, RZ, 0xfc, !PT ;  /* 0x000000d008427812 */ /* 0x000fe200078efcff */
[----:B------:R-:W-:Y:S01]  /*1350*/  @!P0 IMAD.MOV R20, RZ, RZ, -R20 ;  /* 0x000000ffff148224 */ /* 0x000fe200078e0a14 */
[C---:B------:R-:W-:Y:S01]  /*1360*/  ISETP.GT.U32.AND P6, PT, R4.reuse, R21, PT ;  /* 0x000000150400720c */ /* 0x040fe20003fc4070 */
[----:B------:R-:W-:Y:S01]  /*1370*/  IMAD R24, R4, R24, R25 ;  /* 0x0000001804187224 */ /* 0x000fe200078e0219 */
[----:B------:R-:W-:Y:S01]  /*1380*/  IABS R73, R66 ;  /* 0x0000004200497213 */ /* 0x000fe20000000000 */
[----:B------:R-:W-:Y:S01]  /*1390*/  @!P3 IMAD.IADD R22, R22, 0x1, -R4 ;  /* 0x000000011616b824 */ /* 0x000fe200078e0a04 */
[----:B------:R-:W-:Y:S01]  /*13a0*/  LOP3.LUT R68, R8, 0xd4, RZ, 0xfc, !PT ;  /* 0x000000d408447812 */ /* 0x000fe200078efcff */
[----:B------:R-:W-:Y:S01]  /*13b0*/  IMAD.HI.U32 R26, R3, R29, RZ ;  /* 0x0000001d031a7227 */ /* 0x000fe200078e00ff */
[----:B------:R-:W-:-:S02]  /*13c0*/  ISETP.GT.U32.AND P3, PT, R4, R24, PT ;  /* 0x000000180400720c */ /* 0x000fc40003f64070 */
[----:B------:R-:W-:Y:S01]  /*13d0*/  IABS R75, R68 ;  /* 0x00000044004b7213 */ /* 0x000fe20000000000 */
[----:B------:R-:W-:Y:S01]  /*13e0*/  @!P4 IMAD.IADD R23, R23, 0x1, -R4 ;  /* 0x000000011717c824 */ /* 0x000fe200078e0a04 */
[----:B------:R-:W-:Y:S01]  /*13f0*/  ISETP.GT.U32.AND P4, PT, R4, R22, PT ;  /* 0x000000160400720c */ /* 0x000fe20003f84070 */
[----:B------:R-:W-:Y:S01]  /*1400*/  IMAD.MOV R26, RZ, RZ, -R26 ;  /* 0x000000ffff1a7224 */ /* 0x000fe200078e0a1a */
[----:B------:R-:W-:Y:S01]  /*1410*/  LOP3.LUT R70, R8, 0xd8, RZ, 0xfc, !PT ;  /* 0x000000d808467812 */ /* 0x000fe200078efcff */
[----:B------:R-:W-:Y:S01]  /*1420*/  @!P6 IMAD.IADD R21, R21, 0x1, -R4 ;  /* 0x000000011515e824 */ /* 0x000fe200078e0a04 */
[----:B------:R-:W-:Y:S01]  /*1430*/  ISETP.GT.U32.AND P0, PT, R4, R23, PT ;  /* 0x000000170400720c */ /* 0x000fe20003f04070 */
[----:B------:R-:W-:Y:S01]  /*1440*/  IMAD.HI.U32 R25, R3, R28, RZ ;  /* 0x0000001c03197227 */ /* 0x000fe200078e00ff */
[----:B------:R-:W-:Y:S02]  /*1450*/  ISETP.GE.AND P6, PT, R27, RZ, PT ;  /* 0x000000ff1b00720c */ /* 0x000fe40003fc6270 */
[C---:B------:R-:W-:Y:S01]  /*1460*/  LOP3.LUT R72, R8.reuse, 0xdc, RZ, 0xfc, !PT ;  /* 0x000000dc08487812 */ /* 0x040fe200078efcff */
[----:B------:R-:W-:Y:S01]  /*1470*/  IMAD.HI.U32 R27, R3, R30, RZ ;  /* 0x0000001e031b7227 */ /* 0x000fe200078e00ff */
[----:B------:R-:W-:-:S02]  /*1480*/  LOP3.LUT R74, R8, 0xe0, RZ, 0xfc, !PT ;  /* 0x000000e0084a7812 */ /* 0x000fc400078efcff */
[----:B------:R-:W-:Y:S01]  /*1490*/  LOP3.LUT R76, R8, 0xe4, RZ, 0xfc, !PT ;  /* 0x000000e4084c7812 */ /* 0x000fe200078efcff */
[----:B------:R-:W-:Y:S01]  /*14a0*/  @!P3 IMAD.IADD R24, R24, 0x1, -R4 ;  /* 0x000000011818b824 */ /* 0x000fe200078e0a04 */
[----:B------:R-:W-:Y:S01]  /*14b0*/  IABS R79, R74 ;  /* 0x0000004a004f7213 */ /* 0x000fe20000000000 */
[----:B------:R-:W-:Y:S01]  /*14c0*/  IMAD.MOV R27, RZ, RZ, -R27 ;  /* 0x000000ffff1b7224 */ /* 0x000fe200078e0a1b */
[----:B------:R-:W-:Y:S01]  /*14d0*/  IABS R81, R76 ;  /* 0x0000004c00517213 */ /* 0x000fe20000000000 */
[C---:B------:R-:W-:Y:S01]  /*14e0*/  IMAD R26, R4.reuse, R26, R29 ;  /* 0x0000001a041a7224 */ /* 0x040fe200078e021d */
[C---:B------:R-:W-:Y:S01]  /*14f0*/  ISETP.GT.U32.AND P3, PT, R4.reuse, R24, PT ;  /* 0x000000180400720c */ /* 0x040fe20003f64070 */
[----:B------:R-:W-:Y:S01]  /*1500*/  IMAD.MOV R25, RZ, RZ, -R25 ;  /* 0x000000ffff197224 */ /* 0x000fe200078e0a19 */
[----:B------:R-:W-:Y:S01]  /*1510*/  IABS R29, R34 ;  /* 0x00000022001d7213 */ /* 0x000fe20000000000 */
[----:B------:R-:W-:Y:S01]  /*1520*/  IMAD R27, R4, R27, R30 ;  /* 0x0000001b041b7224 */ /* 0x000fe200078e021e */
[----:B------:R-:W-:Y:S01]  /*1530*/  LOP3.LUT R78, R8, 0xec, RZ, 0xfc, !PT ;  /* 0x000000ec084e7812 */ /* 0x000fe200078efcff */
[----:B------:R-:W-:Y:S01]  /*1540*/  @!P0 IMAD.IADD R23, R23, 0x1, -R4 ;  /* 0x0000000117178824 */ /* 0x000fe200078e0a04 */
[C---:B------:R-:W-:Y:S01]  /*1550*/  ISETP.GT.U32.AND P0, PT, R4.reuse, R26, PT ;  /* 0x0000001a0400720c */ /* 0x040fe20003f04070 */
[----:B------:R-:W-:Y:S01]  /*1560*/  IMAD R25, R4, R25, R28 ;  /* 0x0000001904197224 */ /* 0x000fe200078e021c */
[----:B------:R-:W-:Y:S01]  /*1570*/  LOP3.LUT R80, R8, 0xf0, RZ, 0xfc, !PT ;  /* 0x000000f008507812 */ /* 0x000fe200078efcff */
[----:B------:R-:W-:Y:S01]  /*1580*/  @!P5 IMAD.MOV R23, RZ, RZ, -R23 ;  /* 0x000000ffff17d224 */ /* 0x000fe200078e0a17 */
[----:B------:R-:W-:Y:S01]  /*1590*/  ISETP.GT.U32.AND P5, PT, R4, R27, PT ;  /* 0x0000001b0400720c */ /* 0x000fe20003fa4070 */
[----:B------:R-:W-:Y:S01]  /*15a0*/  IMAD.HI.U32 R28, R3, R29, RZ ;  /* 0x0000001d031c7227 */ /* 0x000fe200078e00ff */
[----:B------:R-:W-:-:S02]  /*15b0*/  LOP3.LUT R82, R8, 0xf4, RZ, 0xfc, !PT ;  /* 0x000000f408527812 */ /* 0x000fc400078efcff */
[----:B------:R-:W-:Y:S01]  /*15c0*/  IABS R85, R78 ;  /* 0x0000004e00557213 */ /* 0x000fe20000000000 */
[----:B------:R-:W-:Y:S01]  /*15d0*/  @!P4 IMAD.IADD R22, R22, 0x1, -R4 ;  /* 0x000000011616c824 */ /* 0x000fe200078e0a04 */
[----:B------:R-:W-:Y:S01]  /*15e0*/  ISETP.GT.U32.AND P4, PT, R4, R25, PT ;  /* 0x000000190400720c */ /* 0x000fe20003f84070 */
[----:B------:R-:W-:Y:S01]  /*15f0*/  IMAD.MOV R28, RZ, RZ, -R28 ;  /* 0x000000ffff1c7224 */ /* 0x000fe200078e0a1c */
[----:B------:R-:W-:Y:S01]  /*1600*/  IABS R87, R80 ;  /* 0x0000005000577213 */ /* 0x000fe20000000000 */
[--C-:B------:R-:W-:Y:S01]  /*1610*/  @!P3 IMAD.IADD R24, R24, 0x1, -R4.reuse ;  /* 0x000000011818b824 */ /* 0x100fe200078e0a04 */
[----:B------:R-:W-:Y:S01]  /*1620*/  ISETP.GE.AND P3, PT, R33, RZ, PT ;  /* 0x000000ff2100720c */ /* 0x000fe20003f66270 */
[----:B------:R-:W-:Y:S01]  /*1630*/  IMAD R28, R4, R28, R29 ;  /* 0x0000001c041c7224 */ /* 0x000fe200078e021d */
[----:B------:R-:W-:Y:S01]  /*1640*/  LOP3.LUT R33, R8, 0x4c, RZ, 0xfc, !PT ;  /* 0x0000004c08217812 */ /* 0x000fe200078efcff */
[----:B------:R-:W-:Y:S01]  /*1650*/  @!P1 IMAD.MOV R21, RZ, RZ, -R21 ;  /* 0x000000ffff159224 */ /* 0x000fe200078e0a15 */
[----:B------:R-:W-:Y:S01]  /*1660*/  ISETP.GE.AND P1, PT, R31, RZ, PT ;  /* 0x000000ff1f00720c */ /* 0x000fe20003f26270 */
[--C-:B------:R-:W-:Y:S01]  /*1670*/  @!P0 IMAD.IADD R26, R26, 0x1, -R4.reuse ;  /* 0x000000011a1a8824 */ /* 0x100fe200078e0a04 */
[----:B------:R-:W-:Y:S01]  /*1680*/  IABS R31, R33 ;  /* 0x00000021001f7213 */ /* 0x000fe20000000000 */
[----:B------:R-:W-:Y:S01]  /*1690*/  @!P5 IMAD.IADD R27, R27, 0x1, -R4 ;  /* 0x000000011b1bd824 */ /* 0x000fe200078e0a04 */
[----:B------:R-:W-:Y:S01]  /*16a0*/  IABS R89, R82 ;  /* 0x0000005200597213 */ /* 0x000fe20000000000 */
[----:B------:R-:W-:Y:S01]  /*16b0*/  @!P6 IMAD.MOV R24, RZ, RZ, -R24 ;  /* 0x000000ffff18e224 */ /* 0x000fe200078e0a18 */
[----:B------:R-:W-:Y:S01]  /*16c0*/  ISETP.GT.U32.AND P6, PT, R4, R28, PT ;  /* 0x0000001c0400720c */ /* 0x000fe20003fc4070 */
[----:B------:R-:W-:Y:S01]  /*16d0*/  @!P2 IMAD.MOV R22, RZ, RZ, -R22 ;  /* 0x000000ffff16a224 */ /* 0x000fe200078e0a16 */
[----:B------:R-:W-:Y:S01]  /*16e0*/  ISETP.GE.AND P2, PT, R32, RZ, PT ;  /* 0x000000ff2000720c */ /* 0x000fe20003f46270 */
[----:B------:R-:W-:Y:S01]  /*16f0*/  @!P4 IMAD.IADD R25, R25, 0x1, -R4 ;  /* 0x000000011919c824 */ /* 0x000fe200078e0a04 */
[----:B------:R-:W-:Y:S01]  /*1700*/  ISETP.GT.U32.AND P0, PT, R4, R26, PT ;  /* 0x0000001a0400720c */ /* 0x000fe20003f04070 */
[----:B------:R-:W-:Y:S01]  /*1710*/  IMAD.HI.U32 R29, R3, R31, RZ ;  /* 0x0000001f031d7227 */ /* 0x000fe200078e00ff */
[----:B------:R-:W-:-:S02]  /*1720*/  IABS R32, R35 ;  /* 0x0000002300207213 */ /* 0x000fc40000000000 */
[C---:B------:R-:W-:Y:S01]  /*1730*/  ISETP.GT.U32.AND P5, PT, R4.reuse, R27, PT ;  /* 0x0000001b0400720c */ /* 0x040fe20003fa4070 */
[----:B------:R-:W-:Y:S01]  /*1740*/  IMAD.MOV R29, RZ, RZ, -R29 ;  /* 0x000000ffff1d7224 */ /* 0x000fe200078e0a1d */
[----:B------:R-:W-:Y:S01]  /*1750*/  ISETP.GT.U32.AND P4, PT, R4, R25, PT ;  /* 0x000000190400720c */ /* 0x000fe20003f84070 */
[----:B------:R-:W-:-:S04]  /*1760*/  IMAD.HI.U32 R30, R3, R32, RZ ;  /* 0x00000020031e7227 */ /* 0x000fc800078e00ff */
[----:B------:R-:W-:Y:S02]  /*1770*/  IMAD R29, R4, R29, R31 ;  /* 0x0000001d041d7224 */ /* 0x000fe400078e021f */
[----:B------:R-:W-:Y:S02]  /*1780*/  IMAD.MOV R31, RZ, RZ, -R30 ;  /* 0x000000ffff1f7224 */ /* 0x000fe400078e0a1e */
[--C-:B------:R-:W-:Y:S02]  /*1790*/  @!P6 IMAD.IADD R28, R28, 0x1, -R4.reuse ;  /* 0x000000011c1ce824 */ /* 0x100fe400078e0a04 */
[--C-:B------:R-:W-:Y:S01]  /*17a0*/  @!P0 IMAD.IADD R26, R26, 0x1, -R4.reuse ;  /* 0x000000011a1a8824 */ /* 0x100fe200078e0a04 */
[----:B------:R-:W-:Y:S01]  /*17b0*/  ISETP.GE.AND P0, PT, R33, RZ, PT ;  /* 0x000000ff2100720c */ /* 0x000fe20003f06270 */
[----:B------:R-:W-:Y:S01]  /*17c0*/  @!P5 IMAD.IADD R27, R27, 0x1, -R4 ;  /* 0x000000011b1bd824 */ /* 0x000fe200078e0a04 */
[----:B------:R-:W-:Y:S01]  /*17d0*/  IABS R33, R36 ;  /* 0x0000002400217213 */ /* 0x000fe20000000000 */
[C---:B------:R-:W-:Y:S01]  /*17e0*/  IMAD R30, R4.reuse, R31, R32 ;  /* 0x0000001f041e7224 */ /* 0x040fe200078e0220 */
[C---:B------:R-:W-:Y:S01]  /*17f0*/  ISETP.GT.U32.AND P5, PT, R4.reuse, R29, PT ;  /* 0x0000001d0400720c */ /* 0x040fe20003fa4070 */
[----:B------:R-:W-:Y:S01]  /*1800*/  @!P4 IMAD.IADD R25, R25, 0x1, -R4 ;  /* 0x000000011919c824 */ /* 0x000fe200078e0a04 */
[----:B------:R-:W-:Y:S01]  /*1810*/  ISETP.GT.U32.AND P6, PT, R4, R28, PT ;  /* 0x0000001c0400720c */ /* 0x000fe20003fc4070 */
[----:B------:R-:W-:Y:S01]  /*1820*/  @!P2 IMAD.MOV R26, RZ, RZ, -R26 ;  /* 0x000000ffff1aa224 */ /* 0x000fe200078e0a1a */
[----:B------:R-:W-:Y:S01]  /*1830*/  ISETP.GE.AND P4, PT, R34, RZ, PT ;  /* 0x000000ff2200720c */ /* 0x000fe20003f86270 */
[----:B------:R-:W-:Y:S01]  /*1840*/  IMAD.HI.U32 R31, R3, R33, RZ ;  /* 0x00000021031f7227 */ /* 0x000fe200078e00ff */
[----:B------:R-:W-:-:S02]  /*1850*/  ISETP.GT.U32.AND P2, PT, R4, R30, PT ;  /* 0x0000001e0400720c */ /* 0x000fc40003f44070 */
[----:B------:R-:W-:Y:S01]  /*1860*/  LOP3.LUT R32, R8, 0x58, RZ, 0xfc, !PT ;  /* 0x0000005808207812 */ /* 0x000fe200078efcff */
[----:B------:R-:W-:Y:S02]  /*1870*/  IMAD.MOV R31, RZ, RZ, -R31 ;  /* 0x000000ffff1f7224 */ /* 0x000fe400078e0a1f */
[----:B------:R-:W-:Y:S01]  /*1880*/  @!P1 IMAD.MOV R25, RZ, RZ, -R25 ;  /* 0x000000ffff199224 */ /* 0x000fe200078e0a19 */
[----:B------:R-:W-:Y:S01]  /*1890*/  IABS R34, R32 ;  /* 0x0000002000227213 */ /* 0x000fe20000000000 */
[--C-:B------:R-:W-:Y:S01]  /*18a0*/  @!P5 IMAD.IADD R29, R29, 0x1, -R4.reuse ;  /* 0x000000011d1dd824 */ /* 0x100fe200078e0a04 */
[----:B------:R-:W-:Y:S01]  /*18b0*/  ISETP.GE.AND P1, PT, R35, RZ, PT ;  /* 0x000000ff2300720c */ /* 0x000fe20003f26270 */
[--C-:B------:R-:W-:Y:S01]  /*18c0*/  @!P6 IMAD.IADD R28, R28, 0x1, -R4.reuse ;  /* 0x000000011c1ce824 */ /* 0x100fe200078e0a04 */
[----:B------:R-:W-:Y:S01]  /*18d0*/  ISETP.GE.AND P6, PT, R32, RZ, PT ;  /* 0x000000ff2000720c */ /* 0x000fe20003fc6270 */
[C---:B------:R-:W-:Y:S01]  /*18e0*/  IMAD R31, R4.reuse, R31, R33 ;  /* 0x0000001f041f7224 */ /* 0x040fe200078e0221 */
[----:B------:R-:W-:Y:S01]  /*18f0*/  ISETP.GT.U32.AND P5, PT, R4, R29, PT ;  /* 0x0000001d0400720c */ /* 0x000fe20003fa4070 */
[----:B------:R-:W-:Y:S01]  /*1900*/  @!P2 IMAD.IADD R30, R30, 0x1, -R4 ;  /* 0x000000011e1ea824 */ /* 0x000fe200078e0a04 */
[----:B------:R-:W-:Y:S01]  /*1910*/  LOP3.LUT R35, R8, 0x5c, RZ, 0xfc, !PT ;  /* 0x0000005c08237812 */ /* 0x000fe200078efcff */
[----:B------:R-:W-:Y:S01]  /*1920*/  @!P4 IMAD.MOV R28, RZ, RZ, -R28 ;  /* 0x000000ffff1cc224 */ /* 0x000fe200078e0a1c */
[C---:B------:R-:W-:Y:S01]  /*1930*/  ISETP.GT.U32.AND P4, PT, R4.reuse, R31, PT ;  /* 0x0000001f0400720c */ /* 0x040fe20003f84070 */
[----:B------:R-:W-:Y:S01]  /*1940*/  IMAD.HI.U32 R32, R3, R34, RZ ;  /* 0x0000002203207227 */ /* 0x000fe200078e00ff */
[----:B------:R-:W-:-:S03]  /*1950*/  ISETP.GT.U32.AND P2, PT, R4, R30, PT ;  /* 0x0000001e0400720c */ /* 0x000fc60003f44070 */
[----:B------:R-:W-:Y:S02]  /*1960*/  IMAD.MOV R33, RZ, RZ, -R32 ;  /* 0x000000ffff217224 */ /* 0x000fe400078e0a20 */
[----:B------:R-:W-:Y:S01]  /*1970*/  @!P3 IMAD.MOV R27, RZ, RZ, -R27 ;  /* 0x000000ffff1bb224 */ /* 0x000fe200078e0a1b */
[----:B------:R-:W-:Y:S01]  /*1980*/  ISETP.GE.AND P3, PT, R36, RZ, PT ;  /* 0x000000ff2400720c */ /* 0x000fe20003f66270 */
[----:B------:R-:W-:Y:S01]  /*1990*/  @!P5 IMAD.IADD R29, R29, 0x1, -R4 ;  /* 0x000000011d1dd824 */ /* 0x000fe200078e0a04 */
[----:B------:R-:W-:Y:S01]  /*19a0*/  IABS R36, R35 ;  /* 0x0000002300247213 */ /* 0x000fe20000000000 */
[----:B------:R-:W-:Y:S01]  /*19b0*/  IMAD R32, R4, R33, R34 ;  /* 0x0000002104207224 */ /* 0x000fe200078e0222 */
[----:B------:R-:W-:Y:S01]  /*19c0*/  ISETP.GE.AND P5, PT, R35, RZ, PT ;  /* 0x000000ff2300720c */ /* 0x000fe20003fa6270 */
[--C-:B------:R-:W-:Y:S01]  /*19d0*/  @!P4 IMAD.IADD R31, R31, 0x1, -R4.reuse ;  /* 0x000000011f1fc824 */ /* 0x100fe200078e0a04 */
[----:B------:R-:W-:Y:S01]  /*19e0*/  ISETP.GE.AND P4, PT, R39, RZ, PT ;  /* 0x000000ff2700720c */ /* 0x000fe20003f86270 */
[----:B------:R-:W-:Y:S01]  /*19f0*/  @!P2 IMAD.IADD R30, R30, 0x1, -R4 ;  /* 0x000000011e1ea824 */ /* 0x000fe200078e0a04 */
[C---:B------:R-:W-:Y:S01]  /*1a00*/  ISETP.GT.U32.AND P2, PT, R4.reuse, R32, PT ;  /* 0x000000200400720c */ /* 0x040fe20003f44070 */
[----:B------:R-:W-:Y:S01]  /*1a10*/  @!P0 IMAD.MOV R29, RZ, RZ, -R29 ;  /* 0x000000ffff1d8224 */ /* 0x000fe200078e0a1d */
[----:B------:R-:W-:Y:S01]  /*1a20*/  ISETP.GT.U32.AND P0, PT, R4, R31, PT ;  /* 0x0000001f0400720c */ /* 0x000fe20003f04070 */
[----:B------:R-:W-:-:S04]  /*1a30*/  IMAD.HI.U32 R33, R3, R36, RZ ;  /* 0x0000002403217227 */ /* 0x000fc800078e00ff */
[----:B------:R-:W-:Y:S02]  /*1a40*/  IMAD.MOV R33, RZ, RZ, -R33 ;  /* 0x000000ffff217224 */ /* 0x000fe400078e0a21 */
[----:B------:R-:W-:Y:S02]  /*1a50*/  @!P1 IMAD.MOV R30, RZ, RZ, -R30 ;  /* 0x000000ffff1e9224 */ /* 0x000fe400078e0a1e */
[----:B------:R-:W-:Y:S01]  /*1a60*/  IMAD R33, R4, R33, R36 ;  /* 0x0000002104217224 */ /* 0x000fe200078e0224 */
[----:B------:R-:W-:Y:S01]  /*1a70*/  LOP3.LUT R36, R8, 0x68, RZ, 0xfc, !PT ;  /* 0x0000006808247812 */ /* 0x000fe200078efcff */
[--C-:B------:R-:W-:Y:S01]  /*1a80*/  @!P2 IMAD.IADD R32, R32, 0x1, -R4.reuse ;  /* 0x000000012020a824 */ /* 0x100fe200078e0a04 */
[----:B------:R-:W-:Y:S01]  /*1a90*/  ISETP.GE.AND P2, PT, R40, RZ, PT ;  /* 0x000000ff2800720c */ /* 0x000fe20003f46270 */
[----:B------:R-:W-:Y:S01]  /*1aa0*/  @!P0 IMAD.IADD R31, R31, 0x1, -R4 ;  /* 0x000000011f1f8824 */ /* 0x000fe200078e0a04 */
[C---:B------:R-:W-:Y:S01]  /*1ab0*/  ISETP.GT.U32.AND P0, PT, R4.reuse, R33, PT ;  /* 0x000000210400720c */ /* 0x040fe20003f04070 */
[----:B------:R-:W-:Y:S01]  /*1ac0*/  IMAD.HI.U32 R34, R3, R37, RZ ;  /* 0x0000002503227227 */ /* 0x000fe200078e00ff */
[----:B------:R-:W-:-:S02]  /*1ad0*/  ISETP.GT.U32.AND P1, PT, R4, R32, PT ;  /* 0x000000200400720c */ /* 0x000fc40003f24070 */
[----:B------:R-:W-:Y:S01]  /*1ae0*/  IABS R39, R36 ;  /* 0x0000002400277213 */ /* 0x000fe20000000000 */
[----:B------:R-:W-:Y:S02]  /*1af0*/  IMAD.MOV R34, RZ, RZ, -R34 ;  /* 0x000000ffff227224 */ /* 0x000fe400078e0a22 */
[----:B------:R-:W-:-:S04]  /*1b00*/  IMAD.HI.U32 R35, R3, R38, RZ ;  /* 0x0000002603237227 */ /* 0x000fc800078e00ff */
[----:B------:R-:W-:Y:S01]  /*1b10*/  IMAD R34, R4, R34, R37 ;  /* 0x0000002204227224 */ /* 0x000fe200078e0225 */
[----:B------:R-:W-:Y:S01]  /*1b20*/  LOP3.LUT R37, R8, 0x6c, RZ, 0xfc, !PT ;  /* 0x0000006c08257812 */ /* 0x000fe200078efcff */
[--C-:B------:R-:W-:Y:S02]  /*1b30*/  @!P0 IMAD.IADD R33, R33, 0x1, -R4.reuse ;  /* 0x0000000121218824 */ /* 0x100fe400078e0a04 */
[----:B------:R-:W-:Y:S01]  /*1b40*/  @!P1 IMAD.IADD R32, R32, 0x1, -R4 ;  /* 0x0000000120209824 */ /* 0x000fe200078e0a04 */
[----:B------:R-:W-:Y:S01]  /*1b50*/  IABS R40, R37 ;  /* 0x0000002500287213 */ /* 0x000fe20000000000 */
[----:B------:R-:W-:Y:S01]  /*1b60*/  @!P3 IMAD.MOV R31, RZ, RZ, -R31 ;  /* 0x000000ffff1fb224 */ /* 0x000fe200078e0a1f */
[----:B------:R-:W-:Y:S01]  /*1b70*/  ISETP.GT.U32.AND P0, PT, R4, R33, PT ;  /* 0x000000210400720c */ /* 0x000fe20003f04070 */
[----:B------:R-:W-:Y:S01]  /*1b80*/  @!P6 IMAD.MOV R32, RZ, RZ, -R32 ;  /* 0x000000ffff20e224 */ /* 0x000fe200078e0a20 */
[----:B------:R-:W-:Y:S01]  /*1b90*/  ISETP.GE.AND P3, PT, R36, RZ, PT ;  /* 0x000000ff2400720c */ /* 0x000fe20003f66270 */
[----:B------:R-:W-:Y:S01]  /*1ba0*/  IMAD.MOV R35, RZ, RZ, -R35 ;  /* 0x000000ffff237224 */ /* 0x000fe200078e0a23 */
[----:B------:R-:W-:Y:S01]  /*1bb0*/  ISETP.GT.U32.AND P6, PT, R4, R34, PT ;  /* 0x000000220400720c */ /* 0x000fe20003fc4070 */
[----:B------:R-:W-:Y:S01]  /*1bc0*/  IMAD.HI.U32 R36, R3, R39, RZ ;  /* 0x0000002703247227 */ /* 0x000fe200078e00ff */
[----:B------:R-:W-:-:S03]  /*1bd0*/  ISETP.GE.AND P1, PT, R37, RZ, PT ;  /* 0x000000ff2500720c */ /* 0x000fc60003f26270 */
[C---:B------:R-:W-:Y:S02]  /*1be0*/  IMAD R35, R4.reuse, R35, R38 ;  /* 0x0000002304237224 */ /* 0x040fe400078e0226 */
[----:B------:R-:W-:Y:S02]  /*1bf0*/  IMAD.MOV R36, RZ, RZ, -R36 ;  /* 0x000000ffff247224 */ /* 0x000fe400078e0a24 */
[--C-:B------:R-:W-:Y:S01]  /*1c00*/  @!P0 IMAD.IADD R33, R33, 0x1, -R4.reuse ;  /* 0x0000000121218824 */ /* 0x100fe200078e0a04 */
[C---:B------:R-:W-:Y:S01]  /*1c10*/  ISETP.GT.U32.AND P0, PT, R4.reuse, R35, PT ;  /* 0x000000230400720c */ /* 0x040fe20003f04070 */
[----:B------:R-:W-:Y:S02]  /*1c20*/  IMAD R36, R4, R36, R39 ;  /* 0x0000002404247224 */ /* 0x000fe400078e0227 */
[----:B------:R-:W-:Y:S02]  /*1c30*/  @!P6 IMAD.IADD R34, R34, 0x1, -R4 ;  /* 0x000000012222e824 */ /* 0x000fe400078e0a04 */
[----:B------:R-:W-:Y:S01]  /*1c40*/  IMAD.HI.U32 R38, R3, R41, RZ ;  /* 0x0000002903267227 */ /* 0x000fe200078e00ff */
[----:B------:R-:W-:-:S03]  /*1c50*/  ISETP.GT.U32.AND P6, PT, R4, R36, PT ;  /* 0x000000240400720c */ /* 0x000fc60003fc4070 */
[----:B------:R-:W-:-:S04]  /*1c60*/  IMAD.HI.U32 R37, R3, R40, RZ ;  /* 0x0000002803257227 */ /* 0x000fc800078e00ff */
[----:B------:R-:W-:Y:S01]  /*1c70*/  @!P0 IMAD.IADD R35, R35, 0x1, -R4 ;  /* 0x0000000123238824 */ /* 0x000fe200078e0a04 */
[----:B------:R-:W-:Y:S01]  /*1c80*/  ISETP.GT.U32.AND P0, PT, R4, R34, PT ;  /* 0x000000220400720c */ /* 0x000fe20003f04070 */
[----:B------:R-:W-:Y:S02]  /*1c90*/  IMAD.MOV R38, RZ, RZ, -R38 ;  /* 0x000000ffff267224 */ /* 0x000fe400078e0a26 */
[----:B------:R-:W-:Y:S02]  /*1ca0*/  IMAD.MOV R37, RZ, RZ, -R37 ;  /* 0x000000ffff257224 */ /* 0x000fe400078e0a25 */
[----:B------:R-:W-:Y:S02]  /*1cb0*/  @!P6 IMAD.IADD R36, R36, 0x1, -R4 ;  /* 0x000000012424e824 */ /* 0x000fe400078e0a04 */
[C---:B------:R-:W-:Y:S02]  /*1cc0*/  IMAD R39, R4.reuse, R38, R41 ;  /* 0x0000002604277224 */ /* 0x040fe400078e0229 */
[----:B------:R-:W-:Y:S01]  /*1cd0*/  @!P5 IMAD.MOV R33, RZ, RZ, -R33 ;  /* 0x000000ffff21d224 */ /* 0x000fe200078e0a21 */
[C---:B------:R-:W-:Y:S01]  /*1ce0*/  ISETP.GT.U32.AND P5, PT, R4.reuse, R35, PT ;  /* 0x000000230400720c */ /* 0x040fe20003fa4070 */
[C---:B------:R-:W-:Y:S01]  /*1cf0*/  IMAD R37, R4.reuse, R37, R40 ;  /* 0x0000002504257224 */ /* 0x040fe200078e0228 */
[----:B------:R-:W-:Y:S01]  /*1d00*/  ISETP.GT.U32.AND P6, PT, R4, R36, PT ;  /* 0x000000240400720c */ /* 0x000fe20003fc4070 */
[----:B------:R-:W-:-:S04]  /*1d10*/  IMAD.HI.U32 R38, R3, R42, RZ ;  /* 0x0000002a03267227 */ /* 0x000fc800078e00ff */
[----:B------:R-:W-:-:S04]  /*1d20*/  IMAD.HI.U32 R40, R3, R43, RZ ;  /* 0x0000002b03287227 */ /* 0x000fc800078e00ff */
[----:B------:R-:W-:Y:S02]  /*1d30*/  IMAD.MOV R41, RZ, RZ, -R38 ;  /* 0x000000ffff297224 */ /* 0x000fe400078e0a26 */
[----:B------:R-:W-:Y:S02]  /*1d40*/  IMAD.MOV R38, RZ, RZ, -R40 ;  /* 0x000000ffff267224 */ /* 0x000fe400078e0a28 */
[----:B------:R-:W-:Y:S01]  /*1d50*/  @!P0 IMAD.IADD R34, R34, 0x1, -R4 ;  /* 0x0000000122228824 */ /* 0x000fe200078e0a04 */
[C---:B------:R-:W-:Y:S01]  /*1d60*/  ISETP.GT.U32.AND P0, PT, R4.reuse, R37, PT ;  /* 0x000000250400720c */ /* 0x040fe20003f04070 */
[C---:B------:R-:W-:Y:S01]  /*1d70*/  IMAD R40, R4.reuse, R41, R42 ;  /* 0x0000002904287224 */ /* 0x040fe200078e022a */
[----:B------:R-:W-:Y:S01]  /*1d80*/  IABS R41, R50 ;  /* 0x0000003200297213 */ /* 0x000fe20000000000 */
[C---:B------:R-:W-:Y:S02]  /*1d90*/  IMAD R38, R4.reuse, R38, R43 ;  /* 0x0000002604267224 */ /* 0x040fe400078e022b */
[----:B------:R-:W-:Y:S01]  /*1da0*/  @!P4 IMAD.MOV R34, RZ, RZ, -R34 ;  /* 0x000000ffff22c224 */ /* 0x000fe200078e0a22 */
[C---:B------:R-:W-:Y:S01]  /*1db0*/  ISETP.GT.U32.AND P4, PT, R4.reuse, R39, PT ;  /* 0x000000270400720c */ /* 0x040fe20003f84070 */
[--C-:B------:R-:W-:Y:S01]  /*1dc0*/  @!P5 IMAD.IADD R35, R35, 0x1, -R4.reuse ;  /* 0x000000012323d824 */ /* 0x100fe200078e0a04 */
[----:B------:R-:W-:Y:S01]  /*1dd0*/  ISETP.GT.U32.AND P5, PT, R4, R40, PT ;  /* 0x000000280400720c */ /* 0x000fe20003fa4070 */
[----:B------:R-:W-:Y:S01]  /*1de0*/  @!P6 IMAD.IADD R36, R36, 0x1, -R4 ;  /* 0x000000012424e824 */ /* 0x000fe200078e0a04 */
[----:B------:R-:W-:Y:S01]  /*1df0*/  ISETP.GT.U32.AND P6, PT, R4, R38, PT ;  /* 0x000000260400720c */ /* 0x000fe20003fc4070 */
[----:B------:R-:W-:-:S02]  /*1e00*/  IMAD.MOV.U32 R43, RZ, RZ, R41 ;  /* 0x000000ffff2b7224 */ /* 0x000fc400078e0029 */
[----:B------:R-:W-:Y:S01]  /*1e10*/  @!P0 IMAD.IADD R37, R37, 0x1, -R4 ;  /* 0x0000000125258824 */ /* 0x000fe200078e0a04 */
[----:B------:R-:W-:Y:S01]  /*1e20*/  ISETP.GE.AND P0, PT, R47, RZ, PT ;  /* 0x000000ff2f00720c */ /* 0x000fe20003f06270 */
[----:B------:R-:W-:-:S04]  /*1e30*/  IMAD.HI.U32 R41, R3, R43, RZ ;  /* 0x0000002b03297227 */ /* 0x000fc800078e00ff */
[--C-:B------:R-:W-:Y:S01]  /*1e40*/  @!P4 IMAD.IADD R39, R39, 0x1, -R4.reuse ;  /* 0x000000012727c824 */ /* 0x100fe200078e0a04 */
[----:B------:R-:W-:Y:S01]  /*1e50*/  ISETP.GT.U32.AND P4, PT, R4, R37, PT ;  /* 0x000000250400720c */ /* 0x000fe20003f84070 */
[--C-:B------:R-:W-:Y:S02]  /*1e60*/  @!P5 IMAD.IADD R40, R40, 0x1, -R4.reuse ;  /* 0x000000012828d824 */ /* 0x100fe400078e0a04 */
[----:B------:R-:W-:Y:S01]  /*1e70*/  @!P6 IMAD.IADD R38, R38, 0x1, -R4 ;  /* 0x000000012626e824 */ /* 0x000fe200078e0a04 */
[C---:B------:R-:W-:Y:S01]  /*1e80*/  ISETP.GT.U32.AND P5, PT, R4.reuse, R39, PT ;  /* 0x000000270400720c */ /* 0x040fe20003fa4070 */
[----:B------:R-:W-:Y:S01]  /*1e90*/  IMAD.MOV R41, RZ, RZ, -R41 ;  /* 0x000000ffff297224 */ /* 0x000fe200078e0a29 */
[----:B------:R-:W-:Y:S01]  /*1ea0*/  ISETP.GT.U32.AND P6, PT, R4, R40, PT ;  /* 0x000000280400720c */ /* 0x000fe20003fc4070 */
[----:B------:R-:W-:-:S04]  /*1eb0*/  IMAD.HI.U32 R42, R3, R44, RZ ;  /* 0x0000002c032a7227 */ /* 0x000fc800078e00ff */
[----:B------:R-:W-:Y:S01]  /*1ec0*/  @!P2 IMAD.MOV R35, RZ, RZ, -R35 ;  /* 0x000000ffff23a224 */ /* 0x000fe200078e0a23 */
[C---:B------:R-:W-:Y:S01]  /*1ed0*/  ISETP.GT.U32.AND P2, PT, R4.reuse, R38, PT ;  /* 0x000000260400720c */ /* 0x040fe20003f44070 */
[----:B------:R-:W-:Y:S02]  /*1ee0*/  IMAD R41, R4, R41, R43 ;  /* 0x0000002904297224 */ /* 0x000fe400078e022b */
[----:B------:R-:W-:Y:S02]  /*1ef0*/  IMAD.MOV R45, RZ, RZ, -R42 ;  /* 0x000000ffff2d7224 */ /* 0x000fe400078e0a2a */
[----:B------:R-:W-:-:S04]  /*1f00*/  IMAD.HI.U32 R43, R3, R46, RZ ;  /* 0x0000002e032b7227 */ /* 0x000fc800078e00ff */
[C---:B------:R-:W-:Y:S01]  /*1f10*/  IMAD R42, R4.reuse, R45, R44 ;  /* 0x0000002d042a7224 */ /* 0x040fe200078e022c */
[----:B------:R-:W-:Y:S01]  /*1f20*/  IABS R45, R53 ;  /* 0x00000035002d7213 */ /* 0x000fe20000000000 */
[----:B------:R-:W-:Y:S02]  /*1f30*/  IMAD.MOV R43, RZ, RZ, -R43 ;  /* 0x000000ffff2b7224 */ /* 0x000fe400078e0a2b */
[----:B------:R-:W-:Y:S01]  /*1f40*/  @!P5 IMAD.IADD R39, R39, 0x1, -R4 ;  /* 0x000000012727d824 */ /* 0x000fe200078e0a04 */
[C---:B------:R-:W-:Y:S01]  /*1f50*/  ISETP.GT.U32.AND P5, PT, R4.reuse, R42, PT ;  /* 0x0000002a0400720c */ /* 0x040fe20003fa4070 */
[C---:B------:R-:W-:Y:S02]  /*1f60*/  IMAD R43, R4.reuse, R43, R46 ;  /* 0x0000002b042b7224 */ /* 0x040fe400078e022e */
[----:B------:R-:W-:Y:S01]  /*1f70*/  @!P3 IMAD.MOV R36, RZ, RZ, -R36 ;  /* 0x000000ffff24b224 */ /* 0x000fe200078e0a24 */
[----:B------:R-:W-:Y:S01]  /*1f80*/  ISETP.GT.U32.AND P3, PT, R4, R41, PT ;  /* 0x000000290400720c */ /* 0x000fe20003f64070 */
[--C-:B------:R-:W-:Y:S01]  /*1f90*/  @!P2 IMAD.IADD R38, R38, 0x1, -R4.reuse ;  /* 0x000000012626a824 */ /* 0x100fe200078e0a04 */
[----:B------:R-:W-:Y:S01]  /*1fa0*/  ISETP.GT.U32.AND P2, PT, R4, R43, PT ;  /* 0x0000002b0400720c */ /* 0x000fe20003f44070 */
[----:B------:R-:W-:Y:S01]  /*1fb0*/  @!P4 IMAD.IADD R37, R37, 0x1, -R4 ;  /* 0x000000012525c824 */ /* 0x000fe200078e0a04 */
[----:B------:R-:W-:Y:S01]  /*1fc0*/  ISETP.GE.AND P4, PT, R48, RZ, PT ;  /* 0x000000ff3000720c */ /* 0x000fe20003f86270 */
[----:B------:R-:W-:-:S04]  /*1fd0*/  IMAD.HI.U32 R44, R3, R45, RZ ;  /* 0x0000002d032c7227 */ /* 0x000fc800078e00ff */
[----:B------:R-:W-:Y:S01]  /*1fe0*/  @!P6 IMAD.IADD R40, R40, 0x1, -R4 ;  /* 0x000000012828e824 */ /* 0x000fe200078e0a04 */
[----:B------:R-:W-:Y:S01]  /*1ff0*/  ISETP.GE.AND P6, PT, R49, RZ, PT ;  /* 0x000000ff3100720c */ /* 0x000fe20003fc6270 */
[----:B------:R-:W-:Y:S01]  /*2000*/  IMAD.MOV R44, RZ, RZ, -R44 ;  /* 0x000000ffff2c7224 */ /* 0x000fe200078e0a2c */
[----:B------:R-:W-:Y:S01]  /*2010*/  LOP3.LUT R49, R8, 0x8c, RZ, 0xfc, !PT ;  /* 0x0000008c08317812 */ /* 0x000fe200078efcff */
[--C-:B------:R-:W-:Y:S01]  /*2020*/  @!P5 IMAD.IADD R42, R42, 0x1, -R4.reuse ;  /* 0x000000012a2ad824 */ /* 0x100fe200078e0a04 */
[----:B------:R-:W-:Y:S01]  /*2030*/  ISETP.GE.AND P5, PT, R51, RZ, PT ;  /* 0x000000ff3300720c */ /* 0x000fe20003fa6270 */
[--C-:B------:R-:W-:Y:S01]  /*2040*/  @!P3 IMAD.IADD R41, R41, 0x1, -R4.reuse ;  /* 0x000000012929b824 */ /* 0x100fe200078e0a04 */
[----:B------:R-:W-:Y:S01]  /*2050*/  IABS R47, R49 ;  /* 0x00000031002f7213 */ /* 0x000fe20000000000 */
[----:B------:R-:W-:Y:S01]  /*2060*/  IMAD R44, R4, R44, R45 ;  /* 0x0000002c042c7224 */ /* 0x000fe200078e022d */
[----:B------:R-:W-:Y:S01]  /*2070*/  ISETP.GE.AND P3, PT, R50, RZ, PT ;  /* 0x000000ff3200720c */ /* 0x000fe20003f66270 */
[----:B------:R-:W-:Y:S01]  /*2080*/  @!P2 IMAD.IADD R43, R43, 0x1, -R4 ;  /* 0x000000012b2ba824 */ /* 0x000fe200078e0a04 */
[C---:B------:R-:W-:Y:S01]  /*2090*/  ISETP.GT.U32.AND P2, PT, R4.reuse, R42, PT ;  /* 0x0000002a0400720c */ /* 0x040fe20003f44070 */
[----:B------:R-:W-:Y:S01]  /*20a0*/  @!P1 IMAD.MOV R37, RZ, RZ, -R37 ;  /* 0x000000ffff259224 */ /* 0x000fe200078e0a25 */
[C---:B------:R-:W-:Y:S01]  /*20b0*/  ISETP.GT.U32.AND P1, PT, R4.reuse, R41, PT ;  /* 0x000000290400720c */ /* 0x040fe20003f24070 */
[----:B------:R-:W-:Y:S01]  /*20c0*/  @!P4 IMAD.MOV R40, RZ, RZ, -R40 ;  /* 0x000000ffff28c224 */ /* 0x000fe200078e0a28 */
[----:B------:R-:W-:Y:S01]  /*20d0*/  ISETP.GT.U32.AND P4, PT, R4, R44, PT ;  /* 0x0000002c0400720c */ /* 0x000fe20003f84070 */
[----:B------:R-:W-:Y:S01]  /*20e0*/  IMAD.HI.U32 R45, R3, R47, RZ ;  /* 0x0000002f032d7227 */ /* 0x000fe200078e00ff */
[----:B------:R-:W-:-:S02]  /*20f0*/  LOP3.LUT R50, R8, 0x90, RZ, 0xfc, !PT ;  /* 0x0000009008327812 */ /* 0x000fc400078efcff */
[----:B------:R-:W-:Y:S01]  /*2100*/  LOP3.LUT R51, R8, 0x94, RZ, 0xfc, !PT ;  /* 0x0000009408337812 */ /* 0x000fe200078efcff */
[----:B------:R-:W-:Y:S01]  /*2110*/  IMAD.MOV R45, RZ, RZ, -R45 ;  /* 0x000000ffff2d7224 */ /* 0x000fe200078e0a2d */
[----:B------:R-:W-:Y:S01]  /*2120*/  IABS R48, R50 ;  /* 0x0000003200307213 */ /* 0x000fe20000000000 */
[----:B------:R-:W-:Y:S01]  /*2130*/  @!P0 IMAD.MOV R39, RZ, RZ, -R39 ;  /* 0x000000ffff278224 */ /* 0x000fe200078e0a27 */
[C---:B------:R-:W-:Y:S01]  /*2140*/  ISETP.GT.U32.AND P0, PT, R4.reuse, R43, PT ;  /* 0x0000002b0400720c */ /* 0x040fe20003f04070 */
[----:B------:R-:W-:Y:S02]  /*2150*/  IMAD R45, R4, R45, R47 ;  /* 0x0000002d042d7224 */ /* 0x000fe400078e022f */
[----:B------:R-:W-:-:S04]  /*2160*/  IMAD.HI.U32 R46, R3, R48, RZ ;  /* 0x00000030032e7227 */ /* 0x000fc800078e00ff */
[--C-:B------:R-:W-:Y:S01]  /*2170*/  @!P2 IMAD.IADD R42, R42, 0x1, -R4.reuse ;  /* 0x000000012a2aa824 */ /* 0x100fe200078e0a04 */
[----:B------:R-:W-:Y:S01]  /*2180*/  ISETP.GE.AND P2, PT, R49, RZ, PT ;  /* 0x000000ff3100720c */ /* 0x000fe20003f46270 */
[--C-:B------:R-:W-:Y:S01]  /*2190*/  @!P1 IMAD.IADD R41, R41, 0x1, -R4.reuse ;  /* 0x0000000129299824 */ /* 0x100fe200078e0a04 */
[----:B------:R-:W-:Y:S01]  /*21a0*/  IABS R49, R51 ;  /* 0x0000003300317213 */ /* 0x000fe20000000000 */
[----:B------:R-:W-:Y:S01]  /*21b0*/  @!P4 IMAD.IADD R44, R44, 0x1, -R4 ;  /* 0x000000012c2cc824 */ /* 0x000fe200078e0a04 */
[C---:B------:R-:W-:Y:S01]  /*21c0*/  ISETP.GT.U32.AND P4, PT, R4.reuse, R45, PT ;  /* 0x0000002d0400720c */ /* 0x040fe20003f84070 */
[----:B------:R-:W-:Y:S01]  /*21d0*/  IMAD.MOV R47, RZ, RZ, -R46 ;  /* 0x000000ffff2f7224 */ /* 0x000fe200078e0a2e */
[----:B------:R-:W-:Y:S01]  /*21e0*/  ISETP.GE.AND P1, PT, R53, RZ, PT ;  /* 0x000000ff3500720c */ /* 0x000fe20003f26270 */
[----:B------:R-:W-:Y:S01]  /*21f0*/  @!P3 IMAD.MOV R41, RZ, RZ, -R41 ;  /* 0x000000ffff29b224 */ /* 0x000fe200078e0a29 */
[C---:B------:R-:W-:Y:S01]  /*2200*/  ISETP.GT.U32.AND P3, PT, R4.reuse, R44, PT ;  /* 0x0000002c0400720c */ /* 0x040fe20003f64070 */
[----:B------:R-:W-:Y:S01]  /*2210*/  IMAD R46, R4, R47, R48 ;  /* 0x0000002f042e7224 */ /* 0x000fe200078e0230 */
[----:B------:R-:W-:Y:S01]  /*2220*/  IABS R53, R56 ;  /* 0x0000003800357213 */ /* 0x000fe20000000000 */
[----:B------:R-:W-:-:S04]  /*2230*/  IMAD.HI.U32 R47, R3, R49, RZ ;  /* 0x00000031032f7227 */ /* 0x000fc800078e00ff */
[----:B------:R-:W-:Y:S02]  /*2240*/  IMAD.MOV R47, RZ, RZ, -R47 ;  /* 0x000000ffff2f7224 */ /* 0x000fe400078e0a2f */
[----:B------:R-:W-:Y:S02]  /*2250*/  @!P4 IMAD.IADD R45, R45, 0x1, -R4 ;  /* 0x000000012d2dc824 */ /* 0x000fe400078e0a04 */
[----:B------:R-:W-:Y:S02]  /*2260*/  IMAD R47, R4, R47, R49 ;  /* 0x0000002f042f7224 */ /* 0x000fe400078e0231 */
[----:B------:R-:W-:Y:S01]  /*2270*/  @!P6 IMAD.MOV R38, RZ, RZ, -R38 ;  /* 0x000000ffff26e224 */ /* 0x000fe200078e0a26 */
[----:B------:R-:W-:Y:S01]  /*2280*/  ISETP.GE.AND P6, PT, R52, RZ, PT ;  /* 0x000000ff3400720c */ /* 0x000fe20003fc6270 */
[--C-:B------:R-:W-:Y:S01]  /*2290*/  @!P3 IMAD.IADD R44, R44, 0x1, -R4.reuse ;  /* 0x000000012c2cb824 */ /* 0x100fe200078e0a04 */
[C---:B------:R-:W-:Y:S01]  /*22a0*/  ISETP.GT.U32.AND P4, PT, R4.reuse, R45, PT ;  /* 0x0000002d0400720c */ /* 0x040fe20003f84070 */
[----:B------:R-:W-:Y:S01]  /*22b0*/  @!P0 IMAD.IADD R43, R43, 0x1, -R4 ;  /* 0x000000012b2b8824 */ /* 0x000fe200078e0a04 */
[----:B------:R-:W-:Y:S01]  /*22c0*/  ISETP.GT.U32.AND P3, PT, R4, R47, PT ;  /* 0x0000002f0400720c */ /* 0x000fe20003f64070 */
[----:B------:R-:W-:Y:S01]  /*22d0*/  @!P5 IMAD.MOV R42, RZ, RZ, -R42 ;  /* 0x000000ffff2ad224 */ /* 0x000fe200078e0a2a */
[----:B------:R-:W-:Y:S01]  /*22e0*/  ISETP.GE.AND P0, PT, R50, RZ, PT ;  /* 0x000000ff3200720c */ /* 0x000fe20003f06270 */
[----:B------:R-:W-:Y:S01]  /*22f0*/  @!P1 IMAD.MOV R44, RZ, RZ, -R44 ;  /* 0x000000ffff2c9224 */ /* 0x000fe200078e0a2c */
[----:B------:R-:W-:-:S02]  /*2300*/  IABS R50, R54 ;  /* 0x0000003600327213 */ /* 0x000fc40000000000 */
[----:B------:R-:W-:Y:S02]  /*2310*/  ISETP.GT.U32.AND P5, PT, R4, R46, PT ;  /* 0x0000002e0400720c */ /* 0x000fe40003fa4070 */
[----:B------:R-:W-:Y:S01]  /*2320*/  IABS R52, R55 ;  /* 0x0000003700347213 */ /* 0x000fe20000000000 */
[----:B------:R-:W-:-:S04]  /*2330*/  IMAD.HI.U32 R48, R3, R50, RZ ;  /* 0x0000003203307227 */ /* 0x000fc800078e00ff */
[----:B------:R-:W-:Y:S01]  /*2340*/  @!P6 IMAD.MOV R43, RZ, RZ, -R43 ;  /* 0x000000ffff2be224 */ /* 0x000fe200078e0a2b */
[----:B------:R-:W-:Y:S01]  /*2350*/  ISETP.GE.AND P6, PT, R51, RZ, PT ;  /* 0x000000ff3300720c */ /* 0x000fe20003fc6270 */
[----:B------:R-:W-:Y:S02]  /*2360*/  IMAD.MOV R51, RZ, RZ, -R48 ;  /* 0x000000ffff337224 */ /* 0x000fe400078e0a30 */
[--C-:B------:R-:W-:Y:S01]  /*2370*/  @!P4 IMAD.IADD R45, R45, 0x1, -R4.reuse ;  /* 0x000000012d2dc824 */ /* 0x100fe200078e0a04 */
[----:B------:R-:W-:Y:S01]  /*2380*/  ISETP.GE.AND P4, PT, R54, RZ, PT ;  /* 0x000000ff3600720c */ /* 0x000fe20003f86270 */
[----:B------:R-:W-:Y:S01]  /*2390*/  @!P3 IMAD.IADD R47, R47, 0x1, -R4 ;  /* 0x000000012f2fb824 */ /* 0x000fe200078e0a04 */
[----:B------:R-:W-:Y:S01]  /*23a0*/  ISETP.GE.AND P3, PT, R55, RZ, PT ;  /* 0x000000ff3700720c */ /* 0x000fe20003f66270 */
[----:B------:R-:W-:Y:S01]  /*23b0*/  IMAD R48, R4, R51, R50 ;  /* 0x0000003304307224 */ /* 0x000fe200078e0232 */
[----:B------:R-:W-:Y:S01]  /*23c0*/  LOP3.LUT R55, R8, 0xa4, RZ, 0xfc, !PT ;  /* 0x000000a408377812 */ /* 0x000fe200078efcff */
[----:B------:R-:W-:Y:S01]  /*23d0*/  @!P2 IMAD.MOV R45, RZ, RZ, -R45 ;  /* 0x000000ffff2da224 */ /* 0x000fe200078e0a2d */
[C---:B------:R-:W-:Y:S01]  /*23e0*/  ISETP.GT.U32.AND P2, PT, R4.reuse, R47, PT ;  /* 0x0000002f0400720c */ /* 0x040fe20003f44070 */
[----:B------:R-:W-:Y:S01]  /*23f0*/  IMAD.HI.U32 R50, R3, R53, RZ ;  /* 0x0000003503327227 */ /* 0x000fe200078e00ff */
[----:B------:R-:W-:-:S02]  /*2400*/  ISETP.GT.U32.AND P1, PT, R4, R48, PT ;  /* 0x000000300400720c */ /* 0x000fc40003f24070 */
[----:B------:R-:W-:Y:S01]  /*2410*/  IABS R51, R55 ;  /* 0x0000003700337213 */ /* 0x000fe20000000000 */
[----:B------:R-:W-:Y:S01]  /*2420*/  IMAD.MOV R50, RZ, RZ, -R50 ;  /* 0x000000ffff327224 */ /* 0x000fe200078e0a32 */
[----:B------:R-:W-:Y:S01]  /*2430*/  IABS R54, R57 ;  /* 0x0000003900367213 */ /* 0x000fe20000000000 */
[----:B------:R-:W-:Y:S02]  /*2440*/  @!P5 IMAD.IADD R46, R46, 0x1, -R4 ;  /* 0x000000012e2ed824 */ /* 0x000fe400078e0a04 */
[C---:B------:R-:W-:Y:S02]  /*2450*/  IMAD R50, R4.reuse, R50, R53 ;  /* 0x0000003204327224 */ /* 0x040fe400078e0235 */
[----:B------:R-:W-:Y:S01]  /*2460*/  IMAD.HI.U32 R49, R3, R52, RZ ;  /* 0x0000003403317227 */ /* 0x000fe200078e00ff */
[----:B------:R-:W-:-:S03]  /*2470*/  ISETP.GT.U32.AND P5, PT, R4, R46, PT ;  /* 0x0000002e0400720c */ /* 0x000fc60003fa4070 */
[--C-:B------:R-:W-:Y:S01]  /*2480*/  @!P2 IMAD.IADD R47, R47, 0x1, -R4.reuse ;  /* 0x000000012f2fa824 */ /* 0x100fe200078e0a04 */
[----:B------:R-:W-:Y:S01]  /*2490*/  ISETP.GT.U32.AND P2, PT, R4, R50, PT ;  /* 0x000000320400720c */ /* 0x000fe20003f44070 */
[----:B------:R-:W-:Y:S02]  /*24a0*/  IMAD.MOV R49, RZ, RZ, -R49 ;  /* 0x000000ffff317224 */ /* 0x000fe400078e0a31 */
[----:B------:R-:W-:Y:S02]  /*24b0*/  @!P1 IMAD.IADD R48, R48, 0x1, -R4 ;  /* 0x0000000130309824 */ /* 0x000fe400078e0a04 */
[C---:B------:R-:W-:Y:S02]  /*24c0*/  IMAD R49, R4.reuse, R49, R52 ;  /* 0x0000003104317224 */ /* 0x040fe400078e0234 */
[----:B------:R-:W-:Y:S01]  /*24d0*/  IMAD.MOV.U32 R53, RZ, RZ, R51 ;  /* 0x000000ffff357224 */ /* 0x000fe200078e0033 */
[----:B------:R-:W-:Y:S01]  /*24e0*/  ISETP.GT.U32.AND P1, PT, R4, R48, PT ;  /* 0x000000300400720c */ /* 0x000fe20003f24070 */
[----:B------:R-:W-:Y:S01]  /*24f0*/  @!P5 IMAD.IADD R46, R46, 0x1, -R4 ;  /* 0x000000012e2ed824 */ /* 0x000fe200078e0a04 */
[----:B------:R-:W-:Y:S01]  /*2500*/  ISETP.GT.U32.AND P5, PT, R4, R49, PT ;  /* 0x000000310400720c */ /* 0x000fe20003fa4070 */
[----:B------:R-:W-:-:S04]  /*2510*/  IMAD.HI.U32 R51, R3, R53, RZ ;  /* 0x0000003503337227 */ /* 0x000fc800078e00ff */
[----:B------:R-:W-:Y:S02]  /*2520*/  @!P2 IMAD.IADD R50, R50, 0x1, -R4 ;  /* 0x000000013232a824 */ /* 0x000fe400078e0a04 */
[----:B------:R-:W-:Y:S02]  /*2530*/  IMAD.MOV R51, RZ, RZ, -R51 ;  /* 0x000000ffff337224 */ /* 0x000fe400078e0a33 */
[----:B------:R-:W-:Y:S01]  /*2540*/  @!P0 IMAD.MOV R46, RZ, RZ, -R46 ;  /* 0x000000ffff2e8224 */ /* 0x000fe200078e0a2e */
[----:B------:R-:W-:Y:S01]  /*2550*/  ISETP.GT.U32.AND P2, PT, R4, R50, PT ;  /* 0x000000320400720c */ /* 0x000fe20003f44070 */
[----:B------:R-:W-:Y:S01]  /*2560*/  @!P1 IMAD.IADD R48, R48, 0x1, -R4 ;  /* 0x0000000130309824 */ /* 0x000fe200078e0a04 */
[----:B------:R-:W-:Y:S01]  /*2570*/  ISETP.GE.AND P0, PT, R56, RZ, PT ;  /* 0x000000ff3800720c */ /* 0x000fe20003f06270 */
[----:B------:R-:W-:Y:S01]  /*2580*/  IMAD R51, R4, R51, R53 ;  /* 0x0000003304337224 */ /* 0x000fe200078e0235 */
[----:B------:R-:W-:Y:S01]  /*2590*/  ISETP.GE.AND P1, PT, R57, RZ, PT ;  /* 0x000000ff3900720c */ /* 0x000fe20003f26270 */
[----:B------:R-:W-:Y:S01]  /*25a0*/  IMAD.HI.U32 R52, R3, R54, RZ ;  /* 0x0000003603347227 */ /* 0x000fe200078e00ff */
[----:B------:R-:W-:-:S03]  /*25b0*/  LOP3.LUT R56, R8, 0xb4, RZ, 0xfc, !PT ;  /* 0x000000b408387812 */ /* 0x000fc600078efcff */
[----:B------:R-:W-:Y:S01]  /*25c0*/  @!P5 IMAD.IADD R49, R49, 0x1, -R4 ;  /* 0x000000013131d824 */ /* 0x000fe200078e0a04 */
[----:B------:R-:W-:Y:S01]  /*25d0*/  IABS R59, R56 ;  /* 0x00000038003b7213 */ /* 0x000fe20000000000 */
[----:B------:R-:W-:Y:S01]  /*25e0*/  @!P6 IMAD.MOV R47, RZ, RZ, -R47 ;  /* 0x000000ffff2fe224 */ /* 0x000fe200078e0a2f */
[----:B------:R-:W-:Y:S01]  /*25f0*/  ISETP.GE.AND P6, PT, R55, RZ, PT ;  /* 0x000000ff3700720c */ /* 0x000fe20003fc6270 */
[----:B------:R-:W-:Y:S01]  /*2600*/  @!P4 IMAD.MOV R48, RZ, RZ, -R48 ;  /* 0x000000ffff30c224 */ /* 0x000fe200078e0a30 */
[C---:B------:R-:W-:Y:S01]  /*2610*/  ISETP.GT.U32.AND P4, PT, R4.reuse, R51, PT ;  /* 0x000000330400720c */ /* 0x040fe20003f84070 */
[----:B------:R-:W-:Y:S01]  /*2620*/  IMAD.MOV R55, RZ, RZ, -R52 ;  /* 0x000000ffff377224 */ /* 0x000fe200078e0a34 */
[----:B------:R-:W-:Y:S01]  /*2630*/  ISETP.GT.U32.AND P5, PT, R4, R49, PT ;  /* 0x000000310400720c */ /* 0x000fe20003fa4070 */
[----:B------:R-:W-:Y:S01]  /*2640*/  @!P2 IMAD.IADD R50, R50, 0x1, -R4 ;  /* 0x000000013232a824 */ /* 0x000fe200078e0a04 */
[----:B------:R-:W-:Y:S01]  /*2650*/  LOP3.LUT R52, R8, 0xac, RZ, 0xfc, !PT ;  /* 0x000000ac08347812 */ /* 0x000fe200078efcff */
[----:B------:R-:W-:Y:S01]  /*2660*/  IMAD R53, R4, R55, R54 ;  /* 0x0000003704357224 */ /* 0x000fe200078e0236 */
[----:B------:R-:W-:Y:S01]  /*2670*/  LOP3.LUT R54, R8, 0xb0, RZ, 0xfc, !PT ;  /* 0x000000b008367812 */ /* 0x000fe200078efcff */
[----:B------:R-:W-:Y:S01]  /*2680*/  @!P0 IMAD.MOV R50, RZ, RZ, -R50 ;  /* 0x000000ffff328224 */ /* 0x000fe200078e0a32 */
[----:B------:R-:W-:-:S02]  /*2690*/  IABS R55, R52 ;  /* 0x0000003400377213 */ /* 0x000fc40000000000 */
[----:B------:R-:W-:Y:S02]  /*26a0*/  ISETP.GT.U32.AND P0, PT, R4, R53, PT ;  /* 0x000000350400720c */ /* 0x000fe40003f04070 */
[----:B------:R-:W-:Y:S01]  /*26b0*/  IABS R57, R54 ;  /* 0x0000003600397213 */ /* 0x000fe20000000000 */
[--C-:B------:R-:W-:Y:S01]  /*26c0*/  @!P4 IMAD.IADD R51, R51, 0x1, -R4.reuse ;  /* 0x000000013333c824 */ /* 0x100fe200078e0a04 */
[----:B------:R-:W-:Y:S01]  /*26d0*/  ISETP.GE.AND P2, PT, R56, RZ, PT ;  /* 0x000000ff3800720c */ /* 0x000fe20003f46270 */
[----:B------:R-:W-:Y:S01]  /*26e0*/  @!P5 IMAD.IADD R49, R49, 0x1, -R4 ;  /* 0x000000013131d824 */ /* 0x000fe200078e0a04 */
[----:B------:R-:W-:Y:S01]  /*26f0*/  ISETP.GE.AND P5, PT, R52, RZ, PT ;  /* 0x000000ff3400720c */ /* 0x000fe20003fa6270 */
[----:B------:R-:W-:Y:S01]  /*2700*/  IMAD.HI.U32 R52, R3, R55, RZ ;  /* 0x0000003703347227 */ /* 0x000fe200078e00ff */
[----:B------:R-:W-:-:S03]  /*2710*/  ISETP.GT.U32.AND P4, PT, R4, R51, PT ;  /* 0x000000330400720c */ /* 0x000fc60003f84070 */
[----:B------:R-:W-:Y:S01]  /*2720*/  @!P3 IMAD.MOV R49, RZ, RZ, -R49 ;  /* 0x000000ffff31b224 */ /* 0x000fe200078e0a31 */
[----:B------:R-:W-:Y:S01]  /*2730*/  ISETP.GE.AND P3, PT, R54, RZ, PT ;  /* 0x000000ff3600720c */ /* 0x000fe20003f66270 */
[----:B------:R-:W-:Y:S02]  /*2740*/  IMAD.MOV R54, RZ, RZ, -R52 ;  /* 0x000000ffff367224 */ /* 0x000fe400078e0a34 */
[----:B------:R-:W-:Y:S02]  /*2750*/  @!P0 IMAD.IADD R53, R53, 0x1, -R4 ;  /* 0x0000000135358824 */ /* 0x000fe400078e0a04 */
[----:B------:R-:W-:-:S03]  /*2760*/  IMAD.HI.U32 R52, R3, R57, RZ ;  /* 0x0000003903347227 */ /* 0x000fc600078e00ff */
[C---:B------:R-:W-:Y:S01]  /*2770*/  ISETP.GT.U32.AND P0, PT, R4.reuse, R53, PT ;  /* 0x000000350400720c */ /* 0x040fe20003f04070 */
[----:B------:R-:W-:Y:S02]  /*2780*/  IMAD R55, R4, R54, R55 ;  /* 0x0000003604377224 */ /* 0x000fe400078e0237 */
[----:B------:R-:W-:Y:S02]  /*2790*/  IMAD.MOV R56, RZ, RZ, -R52 ;  /* 0x000000ffff387224 */ /* 0x000fe400078e0a34 */
[----:B------:R-:W-:-:S04]  /*27a0*/  IMAD.HI.U32 R52, R3, R59, RZ ;  /* 0x0000003b03347227 */ /* 0x000fc800078e00ff */
[----:B------:R-:W-:Y:S01]  /*27b0*/  @!P4 IMAD.IADD R51, R51, 0x1, -R4 ;  /* 0x000000013333c824 */ /* 0x000fe200078e0a04 */
[----:B------:R-:W-:Y:S01]  /*27c0*/  ISETP.GT.U32.AND P4, PT, R4, R55, PT ;  /* 0x000000370400720c */ /* 0x000fe20003f84070 */
[----:B------:R-:W-:-:S04]  /*27d0*/  IMAD.HI.U32 R54, R3, R61, RZ ;  /* 0x0000003d03367227 */ /* 0x000fc800078e00ff */
[----:B------:R-:W-:Y:S02]  /*27e0*/  IMAD.MOV R52, RZ, RZ, -R52 ;  /* 0x000000ffff347224 */ /* 0x000fe400078e0a34 */
[C---:B------:R-:W-:Y:S02]  /*27f0*/  IMAD R57, R4.reuse, R56, R57 ;  /* 0x0000003804397224 */ /* 0x040fe400078e0239 */
[----:B------:R-:W-:Y:S02]  /*2800*/  IMAD.MOV R56, RZ, RZ, -R54 ;  /* 0x000000ffff387224 */ /* 0x000fe400078e0a36 */
[C---:B------:R-:W-:Y:S02]  /*2810*/  IMAD R59, R4.reuse, R52, R59 ;  /* 0x00000034043b7224 */ /* 0x040fe400078e023b */
[----:B------:R-:W-:Y:S01]  /*2820*/  IMAD R61, R4, R56, R61 ;  /* 0x00000038043d7224 */ /* 0x000fe200078e023d */
[----:B------:R-:W-:Y:S01]  /*2830*/  LOP3.LUT R56, R8, 0xc0, RZ, 0xfc, !PT ;  /* 0x000000c008387812 */ /* 0x000fe200078efcff */
[--C-:B------:R-:W-:Y:S01]  /*2840*/  @!P0 IMAD.IADD R53, R53, 0x1, -R4.reuse ;  /* 0x0000000135358824 */ /* 0x100fe200078e0a04 */
[C---:B------:R-:W-:Y:S01]  /*2850*/  ISETP.GT.U32.AND P0, PT, R4.reuse, R59, PT ;  /* 0x0000003b0400720c */ /* 0x040fe20003f04070 */
[----:B------:R-:W-:Y:S01]  /*2860*/  @!P4 IMAD.IADD R55, R55, 0x1, -R4 ;  /* 0x000000013737c824 */ /* 0x000fe200078e0a04 */
[----:B------:R-:W-:Y:S01]  /*2870*/  ISETP.GT.U32.AND P4, PT, R4, R61, PT ;  /* 0x0000003d0400720c */ /* 0x000fe20003f84070 */
[----:B------:R-:W-:Y:S01]  /*2880*/  IMAD.MOV.U32 R54, RZ, RZ, R51 ;  /* 0x000000ffff367224 */ /* 0x000fe200078e0033 */
[----:B------:R-:W-:Y:S01]  /*2890*/  IABS R65, R56 ;  /* 0x0000003800417213 */ /* 0x000fe20000000000 */
[----:B------:R-:W-:-:S04]  /*28a0*/  IMAD.HI.U32 R51, R3, R63, RZ ;  /* 0x0000003f03337227 */ /* 0x000fc800078e00ff */
[----:B------:R-:W-:Y:S02]  /*28b0*/  IMAD.MOV R51, RZ, RZ, -R51 ;  /* 0x000000ffff337224 */ /* 0x000fe400078e0a33 */
[----:B------:R-:W-:Y:S01]  /*28c0*/  @!P6 IMAD.MOV R54, RZ, RZ, -R54 ;  /* 0x000000ffff36e224 */ /* 0x000fe200078e0a36 */
[C---:B------:R-:W-:Y:S01]  /*28d0*/  ISETP.GT.U32.AND P6, PT, R4.reuse, R57, PT ;  /* 0x000000390400720c */ /* 0x040fe20003fc4070 */
[--C-:B------:R-:W-:Y:S02]  /*28e0*/  @!P0 IMAD.IADD R59, R59, 0x1, -R4.reuse ;  /* 0x000000013b3b8824 */ /* 0x100fe400078e0a04 */
[----:B------:R-:W-:Y:S02]  /*28f0*/  @!P4 IMAD.IADD R61, R61, 0x1, -R4 ;  /* 0x000000013d3dc824 */ /* 0x000fe400078e0a04 */
[C---:B------:R-:W-:Y:S01]  /*2900*/  IMAD R63, R4.reuse, R51, R63 ;  /* 0x00000033043f7224 */ /* 0x040fe200078e023f */
[----:B------:R-:W-:Y:S01]  /*2910*/  ISETP.GT.U32.AND P4, PT, R4, R59, PT ;  /* 0x0000003b0400720c */ /* 0x000fe20003f84070 */
[----:B------:R-:W-:-:S04]  /*2920*/  IMAD.HI.U32 R51, R3, R65, RZ ;  /* 0x0000004103337227 */ /* 0x000fc800078e00ff */
[----:B------:R-:W-:Y:S02]  /*2930*/  IMAD.MOV R51, RZ, RZ, -R51 ;  /* 0x000000ffff337224 */ /* 0x000fe400078e0a33 */
[----:B------:R-:W-:Y:S01]  /*2940*/  @!P6 IMAD.IADD R57, R57, 0x1, -R4 ;  /* 0x000000013939e824 */ /* 0x000fe200078e0a04 */
[C---:B------:R-:W-:Y:S01]  /*2950*/  ISETP.GT.U32.AND P6, PT, R4.reuse, R55, PT ;  /* 0x000000370400720c */ /* 0x040fe20003fc4070 */
[C---:B------:R-:W-:Y:S02]  /*2960*/  IMAD R65, R4.reuse, R51, R65 ;  /* 0x0000003304417224 */ /* 0x040fe400078e0241 */
[----:B------:R-:W-:Y:S01]  /*2970*/  IMAD.HI.U32 R51, R3, R69, RZ ;  /* 0x0000004503337227 */ /* 0x000fe200078e00ff */
[----:B------:R-:W-:-:S03]  /*2980*/  ISETP.GT.U32.AND P0, PT, R4, R57, PT ;  /* 0x000000390400720c */ /* 0x000fc60003f04070 */
[----:B------:R-:W-:Y:S01]  /*2990*/  @!P4 IMAD.IADD R59, R59, 0x1, -R4 ;  /* 0x000000013b3bc824 */ /* 0x000fe200078e0a04 */
[C---:B------:R-:W-:Y:S01]  /*29a0*/  ISETP.GT.U32.AND P4, PT, R4.reuse, R65, PT ;  /* 0x000000410400720c */ /* 0x040fe20003f84070 */
[----:B------:R-:W-:Y:S02]  /*29b0*/  IMAD.MOV R51, RZ, RZ, -R51 ;  /* 0x000000ffff337224 */ /* 0x000fe400078e0a33 */
[----:B------:R-:W-:Y:S01]  /*29c0*/  @!P1 IMAD.MOV R53, RZ, RZ, -R53 ;  /* 0x000000ffff359224 */ /* 0x000fe200078e0a35 */
[C---:B------:R-:W-:Y:S01]  /*29d0*/  ISETP.GT.U32.AND P1, PT, R4.reuse, R61, PT ;  /* 0x0000003d0400720c */ /* 0x040fe20003f24070 */
[----:B------:R-:W-:Y:S02]  /*29e0*/  IMAD R69, R4, R51, R69 ;  /* 0x0000003304457224 */ /* 0x000fe400078e0245 */
[----:B------:R-:W-:-:S04]  /*29f0*/  IMAD.HI.U32 R52, R3, R67, RZ ;  /* 0x0000004303347227 */ /* 0x000fc800078e00ff */
[--C-:B------:R-:W-:Y:S01]  /*2a00*/  @!P0 IMAD.IADD R57, R57, 0x1, -R4.reuse ;  /* 0x0000000139398824 */ /* 0x100fe200078e0a04 */
[----:B------:R-:W-:Y:S01]  /*2a10*/  ISETP.GE.AND P0, PT, R58, RZ, PT ;  /* 0x000000ff3a00720c */ /* 0x000fe20003f06270 */
[----:B------:R-:W-:Y:S01]  /*2a20*/  @!P4 IMAD.IADD R65, R65, 0x1, -R4 ;  /* 0x000000014141c824 */ /* 0x000fe200078e0a04 */
[----:B------:R-:W-:Y:S01]  /*2a30*/  ISETP.GT.U32.AND P4, PT, R4, R69, PT ;  /* 0x000000450400720c */ /* 0x000fe20003f84070 */
[----:B------:R-:W-:Y:S01]  /*2a40*/  IMAD.MOV R52, RZ, RZ, -R52 ;  /* 0x000000ffff347224 */ /* 0x000fe200078e0a34 */
[----:B------:R-:W-:Y:S01]  /*2a50*/  LOP3.LUT R58, R8, 0xcc, RZ, 0xfc, !PT ;  /* 0x000000cc083a7812 */ /* 0x000fe200078efcff */
[----:B------:R-:W-:Y:S02]  /*2a60*/  @!P2 IMAD.MOV R59, RZ, RZ, -R59 ;  /* 0x000000ffff3ba224 */ /* 0x000fe400078e0a3b */
[----:B------:R-:W-:Y:S01]  /*2a70*/  IMAD R67, R4, R52, R67 ;  /* 0x0000003404437224 */ /* 0x000fe200078e0243 */
[----:B------:R-:W-:Y:S01]  /*2a80*/  IABS R71, R58 ;  /* 0x0000003a00477213 */ /* 0x000fe20000000000 */
[----:B------:R-:W-:-:S04]  /*2a90*/  IMAD.HI.U32 R52, R3, R73, RZ ;  /* 0x0000004903347227 */ /* 0x000fc800078e00ff */
[--C-:B------:R-:W-:Y:S01]  /*2aa0*/  @!P6 IMAD.IADD R55, R55, 0x1, -R4.reuse ;  /* 0x000000013737e824 */ /* 0x100fe200078e0a04 */
[----:B------:R-:W-:Y:S01]  /*2ab0*/  ISETP.GT.U32.AND P6, PT, R4, R63, PT ;  /* 0x0000003f0400720c */ /* 0x000fe20003fc4070 */
[--C-:B------:R-:W-:Y:S01]  /*2ac0*/  @!P4 IMAD.IADD R69, R69, 0x1, -R4.reuse ;  /* 0x000000014545c824 */ /* 0x100fe200078e0a04 */
[----:B------:R-:W-:Y:S01]  /*2ad0*/  ISETP.GE.AND P4, PT, R56, RZ, PT ;  /* 0x000000ff3800720c */ /* 0x000fe20003f86270 */
[----:B------:R-:W-:Y:S01]  /*2ae0*/  @!P1 IMAD.IADD R61, R61, 0x1, -R4 ;  /* 0x000000013d3d9824 */ /* 0x000fe200078e0a04 */
[C---:B------:R-:W-:Y:S01]  /*2af0*/  ISETP.GT.U32.AND P1, PT, R4.reuse, R67, PT ;  /* 0x000000430400720c */ /* 0x040fe20003f24070 */
[----:B------:R-:W-:Y:S01]  /*2b00*/  IMAD.MOV R52, RZ, RZ, -R52 ;  /* 0x000000ffff347224 */ /* 0x000fe200078e0a34 */
[----:B------:R-:W-:Y:S01]  /*2b10*/  ISETP.GT.U32.AND P2, PT, R4, R69, PT ;  /* 0x000000450400720c */ /* 0x000fe20003f44070 */
[----:B------:R-:W-:-:S04]  /*2b20*/  IMAD.HI.U32 R51, R3, R71, RZ ;  /* 0x0000004703337227 */ /* 0x000fc800078e00ff */
[----:B------:R-:W-:Y:S01]  /*2b30*/  @!P5 IMAD.MOV R55, RZ, RZ, -R55 ;  /* 0x000000ffff37d224 */ /* 0x000fe200078e0a37 */
[C---:B------:R-:W-:Y:S01]  /*2b40*/  ISETP.GT.U32.AND P5, PT, R4.reuse, R65, PT ;  /* 0x000000410400720c */ /* 0x040fe20003fa4070 */
[C---:B------:R-:W-:Y:S01]  /*2b50*/  IMAD R73, R4.reuse, R52, R73 ;  /* 0x0000003404497224 */ /* 0x040fe200078e0249 */
[----:B------:R-:W-:Y:S01]  /*2b60*/  LOP3.LUT R52, R153, 0x3f, RZ, 0xc0, !PT ;  /* 0x0000003f99347812 */ /* 0x000fe200078ec0ff */
[----:B------:R-:W-:Y:S02]  /*2b70*/  IMAD.MOV R51, RZ, RZ, -R51 ;  /* 0x000000ffff337224 */ /* 0x000fe400078e0a33 */
[--C-:B------:R-:W-:Y:S02]  /*2b80*/  @!P1 IMAD.IADD R67, R67, 0x1, -R4.reuse ;  /* 0x0000000143439824 */ /* 0x100fe400078e0a04 */
[----:B------:R-:W-:Y:S01]  /*2b90*/  @!P2 IMAD.IADD R69, R69, 0x1, -R4 ;  /* 0x000000014545a824 */ /* 0x000fe200078e0a04 */
[C---:B------:R-:W-:Y:S01]  /*2ba0*/  ISETP.GT.U32.AND P2, PT, R4.reuse, R73, PT ;  /* 0x000000490400720c */ /* 0x040fe20003f44070 */
[----:B------:R-:W-:-:S02]  /*2bb0*/  IMAD R71, R4, R51, R71 ;  /* 0x0000003304477224 */ /* 0x000fc400078e0247 */
[----:B------:R-:W-:-:S04]  /*2bc0*/  IMAD.HI.U32 R51, R3, R75, RZ ;  /* 0x0000004b03337227 */ /* 0x000fc800078e00ff */
[----:B------:R-:W-:Y:S02]  /*2bd0*/  IMAD.MOV R51, RZ, RZ, -R51 ;  /* 0x000000ffff337224 */ /* 0x000fe400078e0a33 */
[----:B------:R-:W-:Y:S01]  /*2be0*/  @!P3 IMAD.MOV R57, RZ, RZ, -R57 ;  /* 0x000000ffff39b224 */ /* 0x000fe200078e0a39 */
[----:B------:R-:W-:Y:S01]  /*2bf0*/  ISETP.GT.U32.AND P3, PT, R4, R67, PT ;  /* 0x000000430400720c */ /* 0x000fe20003f64070 */
[--C-:B------:R-:W-:Y:S01]  /*2c00*/  @!P5 IMAD.IADD R65, R65, 0x1, -R4.reuse ;  /* 0x000000014141d824 */ /* 0x100fe200078e0a04 */
[----:B------:R-:W-:Y:S01]  /*2c10*/  ISETP.GE.AND P5, PT, R62, RZ, PT ;  /* 0x000000ff3e00720c */ /* 0x000fe20003fa6270 */
[--C-:B------:R-:W-:Y:S01]  /*2c20*/  @!P6 IMAD.IADD R63, R63, 0x1, -R4.reuse ;  /* 0x000000013f3fe824 */ /* 0x100fe200078e0a04 */
[----:B------:R-:W-:Y:S01]  /*2c30*/  IABS R62, R70 ;  /* 0x00000046003e7213 */ /* 0x000fe20000000000 */
[C---:B------:R-:W-:Y:S01]  /*2c40*/  IMAD R75, R4.reuse, R51, R75 ;  /* 0x00000033044b7224 */ /* 0x040fe200078e024b */
[----:B------:R-:W-:Y:S01]  /*2c50*/  LOP3.LUT R51, R153, 0x40, RZ, 0xc0, !PT ;  /* 0x0000004099337812 */ /* 0x000fe200078ec0ff */
[----:B------:R-:W-:Y:S01]  /*2c60*/  @!P2 IMAD.IADD R73, R73, 0x1, -R4 ;  /* 0x000000014949a824 */ /* 0x000fe200078e0a04 */
[C---:B------:R-:W-:Y:S01]  /*2c70*/  ISETP.GT.U32.AND P1, PT, R4.reuse, R63, PT ;  /* 0x0000003f0400720c */ /* 0x040fe20003f24070 */
[----:B------:R-:W-:Y:S01]  /*2c80*/  IMAD.HI.U32 R56, R3, R62, RZ ;  /* 0x0000003e03387227 */ /* 0x000fe200078e00ff */
[----:B------:R-:W-:-:S02]  /*2c90*/  ISETP.GT.U32.AND P2, PT, R4, R75, PT ;  /* 0x0000004b0400720c */ /* 0x000fc40003f44070 */
[----:B------:R-:W-:Y:S01]  /*2ca0*/  SHF.R.U32.HI R51, RZ, 0x4, R51 ;  /* 0x00000004ff337819 */ /* 0x000fe20000011633 */
[----:B------:R-:W-:Y:S01]  /*2cb0*/  IMAD.MOV R77, RZ, RZ, -R56 ;  /* 0x000000ffff4d7224 */ /* 0x000fe200078e0a38 */
[----:B------:R-:W-:Y:S01]  /*2cc0*/  ISETP.GE.AND P6, PT, R60, RZ, PT ;  /* 0x000000ff3c00720c */ /* 0x000fe20003fc6270 */
[----:B------:R-:W-:Y:S01]  /*2cd0*/  @!P3 IMAD.IADD R67, R67, 0x1, -R4 ;  /* 0x000000014343b824 */ /* 0x000fe200078e0a04 */
[----:B------:R-:W-:Y:S01]  /*2ce0*/  ISETP.GE.AND P3, PT, R64, RZ, PT ;  /* 0x000000ff4000720c */ /* 0x000fe20003f66270 */
[----:B------:R-:W-:Y:S01]  /*2cf0*/  IMAD R60, R52, 0x80, R51 ;  /* 0x00000080343c7824 */ /* 0x000fe200078e0233 */
[----:B------:R-:W-:Y:S01]  /*2d00*/  IABS R64, R72 ;  /* 0x0000004800407213 */ /* 0x000fe20000000000 */
[----:B------:R-:W-:Y:S01]  /*2d10*/  IMAD R51, R4, R77, R62 ;  /* 0x0000004d04337224 */ /* 0x000fe200078e023e */
[----:B------:R-:W-:Y:S01]  /*2d20*/  LOP3.LUT R62, R8, 0xf8, RZ, 0xfc, !PT ;  /* 0x000000f8083e7812 */ /* 0x000fe200078efcff */
[--C-:B------:R-:W-:Y:S01]  /*2d30*/  @!P1 IMAD.IADD R63, R63, 0x1, -R4.reuse ;  /* 0x000000013f3f9824 */ /* 0x100fe200078e0a04 */
[C---:B------:R-:W-:Y:S01]  /*2d40*/  ISETP.GT.U32.AND P1, PT, R4.reuse, R71, PT ;  /* 0x000000470400720c */ /* 0x040fe20003f24070 */
[----:B------:R-:W-:Y:S01]  /*2d50*/  @!P2 IMAD.IADD R75, R75, 0x1, -R4 ;  /* 0x000000014b4ba824 */ /* 0x000fe200078e0a04 */
[----:B------:R-:W-:Y:S01]  /*2d60*/  ISETP.GT.U32.AND P2, PT, R4, R51, PT ;  /* 0x000000330400720c */ /* 0x000fe20003f44070 */
[----:B------:R-:W-:Y:S01]  /*2d70*/  IMAD.HI.U32 R56, R3, R64, RZ ;  /* 0x0000004003387227 */ /* 0x000fe200078e00ff */
[----:B------:R-:W-:-:S03]  /*2d80*/  IABS R91, R62 ;  /* 0x0000003e005b7213 */ /* 0x000fc60000000000 */
[----:B------:R-:W-:Y:S02]  /*2d90*/  IMAD.MOV R77, RZ, RZ, -R56 ;  /* 0x000000ffff4d7224 */ /* 0x000fe400078e0a38 */
[----:B------:R-:W-:Y:S02]  /*2da0*/  IMAD R163, R9, 0x40, R52 ;  /* 0x0000004009a37824 */ /* 0x000fe400078e0234 */
[----:B------:R-:W-:Y:S01]  /*2db0*/  IMAD R77, R4, R77, R64 ;  /* 0x0000004d044d7224 */ /* 0x000fe200078e0240 */
[----:B------:R-:W-:Y:S01]  /*2dc0*/  LOP3.LUT R64, R8, 0xe8, RZ, 0xfc, !PT ;  /* 0x000000e808407812 */ /* 0x000fe200078efcff */
[--C-:B------:R-:W-:Y:S01]  /*2dd0*/  @!P1 IMAD.IADD R71, R71, 0x1, -R4.reuse ;  /* 0x0000000147479824 */ /* 0x100fe200078e0a04 */
[----:B------:R-:W-:Y:S01]  /*2de0*/  ISETP.GE.AND P1, PT, R58, RZ, PT ;  /* 0x000000ff3a00720c */ /* 0x000fe20003f26270 */
[----:B------:R-:W-:Y:S01]  /*2df0*/  @!P2 IMAD.IADD R51, R51, 0x1, -R4 ;  /* 0x000000013333a824 */ /* 0x000fe200078e0a04 */
[----:B------:R-:W-:Y:S01]  /*2e00*/  ISETP.GT.U32.AND P2, PT, R4, R77, PT ;  /* 0x0000004d0400720c */ /* 0x000fe20003f44070 */
[----:B------:R-:W-:Y:S01]  /*2e10*/  IMAD.HI.U32 R58, R3, R79, RZ ;  /* 0x0000004f033a7227 */ /* 0x000fe200078e00ff */
[----:B------:R-:W-:Y:S01]  /*2e20*/  IABS R83, R64 ;  /* 0x0000004000537213 */ /* 0x000fe20000000000 */
[----:B------:R2:W-:Y:S02]  /*2e30*/  STL [R1+0x108], R163 ;  /* 0x000108a301007387 */ /* 0x0005e40000100800 */
[----:B------:R-:W-:-:S02]  /*2e40*/  IMAD.MOV R58, RZ, RZ, -R58 ;  /* 0x000000ffff3a7224 */ /* 0x000fc400078e0a3a */
[----:B------:R-:W-:-:S04]  /*2e50*/  IMAD.HI.U32 R9, R3, R81, RZ ;  /* 0x0000005103097227 */ /* 0x000fc800078e00ff */
[C---:B------:R-:W-:Y:S02]  /*2e60*/  IMAD R79, R4.reuse, R58, R79 ;  /* 0x0000003a044f7224 */ /* 0x040fe400078e024f */
[----:B------:R-:W-:Y:S02]  /*2e70*/  @!P2 IMAD.IADD R77, R77, 0x1, -R4 ;  /* 0x000000014d4da824 */ /* 0x000fe400078e0a04 */
[----:B------:R-:W-:Y:S01]  /*2e80*/  IMAD.MOV R52, RZ, RZ, -R9 ;  /* 0x000000ffff347224 */ /* 0x000fe200078e0a09 */
[----:B------:R-:W-:Y:S01]  /*2e90*/  ISETP.GT.U32.AND P2, PT, R4, R79, PT ;  /* 0x0000004f0400720c */ /* 0x000fe20003f44070 */
[----:B------:R-:W-:-:S04]  /*2ea0*/  IMAD.HI.U32 R9, R3, R83, RZ ;  /* 0x0000005303097227 */ /* 0x000fc800078e00ff */
[----:B------:R-:W-:Y:S01]  /*2eb0*/  @!P0 IMAD.MOV R61, RZ, RZ, -R61 ;  /* 0x000000ffff3d8224 */ /* 0x000fe200078e0a3d */
[C---:B------:R-:W-:Y:S01]  /*2ec0*/  ISETP.GT.U32.AND P0, PT, R4.reuse, R71, PT ;  /* 0x000000470400720c */ /* 0x040fe20003f04070 */
[----:B------:R-:W-:Y:S01]  /*2ed0*/  @!P6 IMAD.MOV R63, RZ, RZ, -R63 ;  /* 0x000000ffff3fe224 */ /* 0x000fe200078e0a3f */
[C---:B------:R-:W-:Y:S01]  /*2ee0*/  ISETP.GT.U32.AND P6, PT, R4.reuse, R77, PT ;  /* 0x0000004d0400720c */ /* 0x040fe20003fc4070 */
[----:B------:R-:W-:Y:S01]  /*2ef0*/  @!P4 IMAD.MOV R65, RZ, RZ, -R65 ;  /* 0x000000ffff41c224 */ /* 0x000fe200078e0a41 */
[C---:B------:R-:W-:Y:S01]  /*2f00*/  ISETP.GT.U32.AND P4, PT, R4.reuse, R75, PT ;  /* 0x0000004b0400720c */ /* 0x040fe20003f84070 */
[----:B------:R-:W-:Y:S01]  /*2f10*/  @!P5 IMAD.MOV R67, RZ, RZ, -R67 ;  /* 0x000000ffff43d224 */ /* 0x000fe200078e0a43 */
[C---:B------:R-:W-:Y:S01]  /*2f20*/  ISETP.GT.U32.AND P5, PT, R4.reuse, R51, PT ;  /* 0x000000330400720c */ /* 0x040fe20003fa4070 */
[----:B------:R-:W-:Y:S01]  /*2f30*/  @!P2 IMAD.IADD R79, R79, 0x1, -R4 ;  /* 0x000000014f4fa824 */ /* 0x000fe200078e0a04 */
[C---:B------:R-:W-:Y:S01]  /*2f40*/  ISETP.GT.U32.AND P2, PT, R4.reuse, R73, PT ;  /* 0x000000490400720c */ /* 0x040fe20003f44070 */
[----:B------:R-:W-:-:S02]  /*2f50*/  IMAD R81, R4, R52, R81 ;  /* 0x0000003404517224 */ /* 0x000fc400078e0251 */
[----:B------:R-:W-:-:S04]  /*2f60*/  IMAD.HI.U32 R52, R3, R85, RZ ;  /* 0x0000005503347227 */ /* 0x000fc800078e00ff */
[----:B------:R-:W-:-:S04]  /*2f70*/  IMAD.HI.U32 R56, R3, R87, RZ ;  /* 0x0000005703387227 */ /* 0x000fc800078e00ff */
[----:B------:R-:W-:-:S04]  /*2f80*/  IMAD.HI.U32 R58, R3, R89, RZ ;  /* 0x00000059033a7227 */ /* 0x000fc800078e00ff */
[----:B------:R-:W-:Y:S02]  /*2f90*/  IMAD.MOV R9, RZ, RZ, -R9 ;  /* 0x000000ffff097224 */ /* 0x000fe400078e0a09 */
[----:B------:R-:W-:Y:S02]  /*2fa0*/  IMAD.MOV R52, RZ, RZ, -R52 ;  /* 0x000000ffff347224 */ /* 0x000fe400078e0a34 */
[----:B------:R-:W-:Y:S02]  /*2fb0*/  IMAD.MOV R56, RZ, RZ, -R56 ;  /* 0x000000ffff387224 */ /* 0x000fe400078e0a38 */
[----:B------:R-:W-:Y:S02]  /*2fc0*/  IMAD.MOV R58, RZ, RZ, -R58 ;  /* 0x000000ffff3a7224 */ /* 0x000fe400078e0a3a */
[C---:B------:R-:W-:Y:S02]  /*2fd0*/  IMAD R83, R4.reuse, R9, R83 ;  /* 0x0000000904537224 */ /* 0x040fe400078e0253 */
[C---:B------:R-:W-:Y:S01]  /*2fe0*/  IMAD R85, R4.reuse, R52, R85 ;  /* 0x0000003404557224 */ /* 0x040fe200078e0255 */
[----:B------:R-:W-:Y:S01]  /*2ff0*/  IABS R52, R163 ;  /* 0x000000a300347213 */ /* 0x000fe20000000000 */
[C---:B------:R-:W-:Y:S01]  /*3000*/  IMAD R87, R4.reuse, R56, R87 ;  /* 0x0000003804577224 */ /* 0x040fe200078e0257 */
[----:B------:R-:W3:Y:S01]  /*3010*/  LDC.64 R8, c[0x0][0x238] ;  /* 0x00008e00ff087b82 */ /* 0x000ee20000000a00 */
[----:B------:R-:W-:-:S02]  /*3020*/  IMAD R89, R4, R58, R89 ;  /* 0x0000003a04597224 */ /* 0x000fc400078e0259 */
[----:B------:R-:W-:Y:S01]  /*3030*/  @!P2 IMAD.IADD R73, R73, 0x1, -R4 ;  /* 0x000000014949a824 */ /* 0x000fe200078e0a04 */
[----:B------:R-:W-:Y:S01]  /*3040*/  ISETP.GT.U32.AND P2, PT, R4, R83, PT ;  /* 0x000000530400720c */ /* 0x000fe20003f44070 */
[----:B------:R-:W-:-:S04]  /*3050*/  IMAD.HI.U32 R3, R3, R91, RZ ;  /* 0x0000005b03037227 */ /* 0x000fc800078e00ff */
[----:B------:R-:W-:Y:S01]  /*3060*/  @!P3 IMAD.MOV R69, RZ, RZ, -R69 ;  /* 0x000000ffff45b224 */ /* 0x000fe200078e0a45 */
[C---:B------:R-:W-:Y:S01]  /*3070*/  ISETP.GT.U32.AND P3, PT, R4.reuse, R79, PT ;  /* 0x0000004f0400720c */ /* 0x040fe20003f64070 */
[--C-:B------:R-:W-:Y:S01]  /*3080*/  @!P0 IMAD.IADD R71, R71, 0x1, -R4.reuse ;  /* 0x0000000147478824 */ /* 0x100fe200078e0a04 */
[C---:B------:R-:W-:Y:S01]  /*3090*/  ISETP.GT.U32.AND P0, PT, R4.reuse, R81, PT ;  /* 0x000000510400720c */ /* 0x040fe20003f04070 */
[--C-:B------:R-:W-:Y:S01]  /*30a0*/  @!P4 IMAD.IADD R75, R75, 0x1, -R4.reuse ;  /* 0x000000014b4bc824 */ /* 0x100fe200078e0a04 */
[C---:B------:R-:W-:Y:S01]  /*30b0*/  ISETP.GT.U32.AND P4, PT, R4.reuse, R85, PT ;  /* 0x000000550400720c */ /* 0x040fe20003f84070 */
[--C-:B------:R-:W-:Y:S01]  /*30c0*/  @!P5 IMAD.IADD R51, R51, 0x1, -R4.reuse ;  /* 0x000000013333d824 */ /* 0x100fe200078e0a04 */
[C---:B------:R-:W-:Y:S01]  /*30d0*/  ISETP.GT.U32.AND P5, PT, R4.reuse, R87, PT ;  /* 0x000000570400720c */ /* 0x040fe20003fa4070 */
[----:B------:R-:W-:Y:S01]  /*30e0*/  @!P6 IMAD.IADD R77, R77, 0x1, -R4 ;  /* 0x000000014d4de824 */ /* 0x000fe200078e0a04 */
[----:B------:R-:W-:Y:S01]  /*30f0*/  ISETP.GT.U32.AND P6, PT, R4, R89, PT ;  /* 0x000000590400720c */ /* 0x000fe20003fc4070 */
[----:B------:R-:W-:-:S02]  /*3100*/  IMAD.MOV R3, RZ, RZ, -R3 ;  /* 0x000000ffff037224 */ /* 0x000fc400078e0a03 */
[----:B------:R-:W-:Y:S02]  /*3110*/  @!P2 IMAD.IADD R83, R83, 0x1, -R4 ;  /* 0x000000015353a824 */ /* 0x000fe400078e0a04 */
[----:B------:R-:W-:Y:S02]  /*3120*/  IMAD R91, R4, R3, R91 ;  /* 0x00000003045b7224 */ /* 0x000fe400078e025b */
[----:B------:R-:W-:-:S03]  /*3130*/  IMAD.HI.U32 R7, R7, R52, RZ ;  /* 0x0000003407077227 */ /* 0x000fc600078e00ff */
[----:B------:R-:W-:Y:S01]  /*3140*/  ISETP.GT.U32.AND P2, PT, R4, R91, PT ;  /* 0x0000005b0400720c */ /* 0x000fe20003f44070 */
[--C-:B------:R-:W-:Y:S01]  /*3150*/  @!P3 IMAD.IADD R79, R79, 0x1, -R4.reuse ;  /* 0x000000014f4fb824 */ /* 0x100fe200078e0a04 */
[----:B------:R-:W-:Y:S01]  /*3160*/  ISETP.GE.AND P3, PT, R66, RZ, PT ;  /* 0x000000ff4200720c */ /* 0x000fe20003f66270 */
[--C-:B------:R-:W-:Y:S01]  /*3170*/  @!P0 IMAD.IADD R81, R81, 0x1, -R4.reuse ;  /* 0x0000000151518824 */ /* 0x100fe200078e0a04 */
[----:B------:R-:W-:Y:S01]  /*3180*/  ISETP.GE.AND P0, PT, R68, RZ, PT ;  /* 0x000000ff4400720c */ /* 0x000fe20003f06270 */
[--C-:B------:R-:W-:Y:S01]  /*3190*/  @!P4 IMAD.IADD R85, R85, 0x1, -R4.reuse ;  /* 0x000000015555c824 */ /* 0x100fe200078e0a04 */
[----:B------:R-:W-:Y:S01]  /*31a0*/  ISETP.GE.AND P4, PT, R70, RZ, PT ;  /* 0x000000ff4600720c */ /* 0x000fe20003f86270 */
[--C-:B------:R-:W-:Y:S01]  /*31b0*/  @!P5 IMAD.IADD R87, R87, 0x1, -R4.reuse ;  /* 0x000000015757d824 */ /* 0x100fe200078e0a04 */
[----:B------:R-:W-:Y:S01]  /*31c0*/  ISETP.GE.AND P5, PT, R72, RZ, PT ;  /* 0x000000ff4800720c */ /* 0x000fe20003fa6270 */
[----:B------:R-:W-:Y:S01]  /*31d0*/  @!P6 IMAD.IADD R89, R89, 0x1, -R4 ;  /* 0x000000015959e824 */ /* 0x000fe200078e0a04 */
[----:B------:R-:W-:Y:S01]  /*31e0*/  ISETP.GE.AND P6, PT, R74, RZ, PT ;  /* 0x000000ff4a00720c */ /* 0x000fe20003fc6270 */
[----:B------:R-:W-:-:S02]  /*31f0*/  IMAD.MOV R7, RZ, RZ, -R7 ;  /* 0x000000ffff077224 */ /* 0x000fc400078e0a07 */
[----:B------:R-:W-:Y:S01]  /*3200*/  @!P2 IMAD.IADD R91, R91, 0x1, -R4 ;  /* 0x000000015b5ba824 */ /* 0x000fe200078e0a04 */
[C---:B------:R-:W-:Y:S01]  /*3210*/  ISETP.GT.U32.AND P2, PT, R4.reuse, R81, PT ;  /* 0x000000510400720c */ /* 0x040fe20003f44070 */
[C---:B------:R-:W-:Y:S02]  /*3220*/  IMAD R52, R5.reuse, R7, R52 ;  /* 0x0000000705347224 */ /* 0x040fe400078e0234 */
[----:B------:R-:W-:Y:S02]  /*3230*/  @!P1 IMAD.MOV R71, RZ, RZ, -R71 ;  /* 0x000000ffff479224 */ /* 0x000fe400078e0a47 */
[----:B------:R-:W-:Y:S01]  /*3240*/  @!P3 IMAD.MOV R73, RZ, RZ, -R73 ;  /* 0x000000ffff49b224 */ /* 0x000fe200078e0a49 */
[----:B------:R-:W-:Y:S01]  /*3250*/  ISETP.GT.U32.AND P1, PT, R5, R52, PT ;  /* 0x000000340500720c */ /* 0x000fe20003f24070 */
        /* <DEDUP_REMOVED lines=9> */
[----:B------:R-:W-:Y:S01]  /*32f0*/  ISETP.GT.U32.AND P6, PT, R4, R91, PT ;  /* 0x0000005b0400720c */ /* 0x000fe20003fc4070 */
[----:B------:R-:W-:Y:S01]  /*3300*/  IMAD.SHL.U32 R3, R153, 0x10, RZ ;  /* 0x0000001099037824 */ /* 0x000fe200078e00ff */
[----:B------:R-:W-:Y:S01]  /*3310*/  ISETP.GE.AND P2, PT, R76, RZ, PT ;  /* 0x000000ff4c00720c */ /* 0x000fe20003f46270 */
[----:B------:R-:W-:-:S02]  /*3320*/  @!P1 IMAD.IADD R52, R52, 0x1, -R5 ;  /* 0x0000000134349824 */ /* 0x000fc400078e0a05 */
[--C-:B------:R-:W-:Y:S01]  /*3330*/  @!P0 IMAD.IADD R83, R83, 0x1, -R4.reuse ;  /* 0x0000000153538824 */ /* 0x100fe200078e0a04 */
[----:B------:R-:W-:Y:S01]  /*3340*/  ISETP.GE.AND P0, PT, R64, RZ, PT ;  /* 0x000000ff4000720c */ /* 0x000fe20003f06270 */
[--C-:B------:R-:W-:Y:S01]  /*3350*/  @!P3 IMAD.IADD R85, R85, 0x1, -R4.reuse ;  /* 0x000000015555b824 */ /* 0x100fe200078e0a04 */
[----:B------:R-:W-:Y:S01]  /*3360*/  ISETP.GT.U32.AND P1, PT, R5, R52, PT ;  /* 0x000000340500720c */ /* 0x000fe20003f24070 */
[--C-:B------:R-:W-:Y:S01]  /*3370*/  @!P4 IMAD.IADD R87, R87, 0x1, -R4.reuse ;  /* 0x000000015757c824 */ /* 0x100fe200078e0a04 */
[----:B------:R-:W-:Y:S01]  /*3380*/  ISETP.GE.AND P3, PT, R78, RZ, PT ;  /* 0x000000ff4e00720c */ /* 0x000fe20003f66270 */
[--C-:B------:R-:W-:Y:S01]  /*3390*/  @!P5 IMAD.IADD R89, R89, 0x1, -R4.reuse ;  /* 0x000000015959d824 */ /* 0x100fe200078e0a04 */
[----:B------:R-:W-:Y:S01]  /*33a0*/  ISETP.GE.AND P4, PT, R80, RZ, PT ;  /* 0x000000ff5000720c */ /* 0x000fe20003f86270 */
[----:B------:R-:W-:Y:S01]  /*33b0*/  @!P6 IMAD.IADD R91, R91, 0x1, -R4 ;  /* 0x000000015b5be824 */ /* 0x000fe200078e0a04 */
[----:B------:R-:W-:Y:S01]  /*33c0*/  ISETP.GE.AND P5, PT, R82, RZ, PT ;  /* 0x000000ff5200720c */ /* 0x000fe20003fa6270 */
[----:B------:R-:W-:Y:S01]  /*33d0*/  @!P2 IMAD.MOV R81, RZ, RZ, -R81 ;  /* 0x000000ffff51a224 */ /* 0x000fe200078e0a51 */
[----:B------:R-:W-:-:S02]  /*33e0*/  ISETP.GE.AND P6, PT, R62, RZ, PT ;  /* 0x000000ff3e00720c */ /* 0x000fc40003fc6270 */
[----:B------:R-:W-:Y:S01]  /*33f0*/  LOP3.LUT R3, R3, 0x70, RZ, 0xc0, !PT ;  /* 0x0000007003037812 */ /* 0x000fe200078ec0ff */
[----:B------:R-:W-:Y:S01]  /*3400*/  @!P0 IMAD.MOV R83, RZ, RZ, -R83 ;  /* 0x000000ffff538224 */ /* 0x000fe200078e0a53 */
[----:B------:R-:W-:Y:S01]  /*3410*/  SHF.R.U32.HI R4, RZ, 0x6, R153 ;  /* 0x00000006ff047819 */ /* 0x000fe20000011699 */
[----:B------:R-:W-:Y:S01]  /*3420*/  @!P1 IMAD.IADD R52, R52, 0x1, -R5 ;  /* 0x0000000134349824 */ /* 0x000fe200078e0a05 */
[----:B------:R-:W-:Y:S01]  /*3430*/  ISETP.NE.AND P1, PT, R152, RZ, PT ;  /* 0x000000ff9800720c */ /* 0x000fe20003f25270 */
[----:B------:R-:W-:Y:S01]  /*3440*/  @!P3 IMAD.MOV R85, RZ, RZ, -R85 ;  /* 0x000000ffff55b224 */ /* 0x000fe200078e0a55 */
[----:B------:R-:W-:Y:S01]  /*3450*/  LOP3.LUT R5, RZ, R152, RZ, 0x33, !PT ;  /* 0x00000098ff057212 */ /* 0x000fe200078e33ff */
[----:B------:R-:W-:Y:S02]  /*3460*/  @!P4 IMAD.MOV R87, RZ, RZ, -R87 ;  /* 0x000000ffff57c224 */ /* 0x000fe400078e0a57 */
[----:B------:R-:W-:Y:S01]  /*3470*/  @!P5 IMAD.MOV R89, RZ, RZ, -R89 ;  /* 0x000000ffff59d224 */ /* 0x000fe200078e0a59 */
[C---:B------:R-:W-:Y:S01]  /*3480*/  SEL R10, R5.reuse, R10, !P1 ;  /* 0x0000000a050a7207 */ /* 0x040fe20004800000 */
[----:B------:R-:W-:Y:S01]  /*3490*/  @!P6 IMAD.MOV R91, RZ, RZ, -R91 ;  /* 0x000000ffff5be224 */ /* 0x000fe200078e0a5b */
[----:B------:R-:W-:Y:S01]  /*34a0*/  SEL R56, R5, R11, !P1 ;  /* 0x0000000b05387207 */ /* 0x000fe20004800000 */
[----:B------:R-:W-:Y:S01]  /*34b0*/  IMAD.IADD R3, R3, 0x1, R60 ;  /* 0x0000000103037824 */ /* 0x000fe200078e023c */
[C---:B------:R-:W-:Y:S01]  /*34c0*/  SEL R12, R5.reuse, R12, !P1 ;  /* 0x0000000c050c7207 */ /* 0x040fe20004800000 */
[----:B---3--:R-:W-:Y:S01]  /*34d0*/  IMAD R153, R154, R9, RZ ;  /* 0x000000099a997224 */ /* 0x008fe200078e02ff */
[C---:B------:R-:W-:Y:S01]  /*34e0*/  SEL R13, R5.reuse, R13, !P1 ;  /* 0x0000000d050d7207 */ /* 0x040fe20004800000 */
[----:B------:R-:W-:Y:S01]  /*34f0*/  IMAD R229, R10, UR6, RZ ;  /* 0x000000060ae57c24 */ /* 0x000fe2000f8e02ff */
[C---:B------:R-:W-:Y:S01]  /*3500*/  SEL R58, R5.reuse, R14, !P1 ;  /* 0x0000000e053a7207 */ /* 0x040fe20004800000 */
[----:B------:R-:W-:Y:S01]  /*3510*/  IMAD R228, R56, UR6, RZ ;  /* 0x0000000638e47c24 */ /* 0x000fe2000f8e02ff */
[C---:B------:R-:W-:Y:S01]  /*3520*/  SEL R60, R5.reuse, R15, !P1 ;  /* 0x0000000f053c7207 */ /* 0x040fe20004800000 */
[----:B------:R-:W-:Y:S01]  /*3530*/  IMAD R12, R12, UR6, RZ ;  /* 0x000000060c0c7c24 */ /* 0x000fe2000f8e02ff */
[----:B------:R-:W-:Y:S01]  /*3540*/  SEL R62, R5, R16, !P1 ;  /* 0x00000010053e7207 */ /* 0x000fe20004800000 */
[----:B------:R-:W-:Y:S01]  /*3550*/  IMAD R13, R13, UR6, RZ ;  /* 0x000000060d0d7c24 */ /* 0x000fe2000f8e02ff */
[C---:B------:R-:W-:Y:S01]  /*3560*/  SEL R64, R5.reuse, R17, !P1 ;  /* 0x0000001105407207 */ /* 0x040fe20004800000 */
        /* <DEDUP_REMOVED lines=22> */
[----:B------:R-:W-:Y:S01]  /*36d0*/  IMAD.MOV.U32 R28, RZ, RZ, R52 ;  /* 0x000000ffff1c7224 */ /* 0x000fe200078e0034 */
        /* <DEDUP_REMOVED lines=12> */
[----:B------:R-:W-:Y:S01]  /*37a0*/  SEL R35, R5, R35, !P1 ;  /* 0x0000002305237207 */ /* 0x000fe20004800000 */
[----:B------:R-:W-:Y:S01]  /*37b0*/  IMAD R210, R31, UR6, RZ ;  /* 0x000000061fd27c24 */ /* 0x000fe2000f8e02ff */
[C---:B------:R-:W-:Y:S01]  /*37c0*/  SEL R36, R5.reuse, R36, !P1 ;  /* 0x0000002405247207 */ /* 0x040fe20004800000 */
[----:B------:R3:W-:Y:S01]  /*37d0*/  STL [R1+0x110], R153 ;  /* 0x0001109901007387 */ /* 0x0007e20000100800 */
[C---:B------:R-:W-:Y:S01]  /*37e0*/  SEL R37, R5.reuse, R37, !P1 ;  /* 0x0000002505257207 */ /* 0x040fe20004800000 */
[----:B------:R-:W-:Y:S01]  /*37f0*/  IMAD R209, R32, UR6, RZ ;  /* 0x0000000620d17c24 */ /* 0x000fe2000f8e02ff */
[----:B------:R-:W-:Y:S01]  /*3800*/  SEL R39, R5, R39, !P1 ;  /* 0x0000002705277207 */ /* 0x000fe20004800000 */
[----:B------:R-:W-:Y:S01]  /*3810*/  IMAD R208, R33, UR6, RZ ;  /* 0x0000000621d07c24 */ /* 0x000fe2000f8e02ff */
[C---:B------:R-:W-:Y:S01]  /*3820*/  SEL R40, R5.reuse, R40, !P1 ;  /* 0x0000002805287207 */ /* 0x040fe20004800000 */
[----:B------:R-:W-:Y:S01]  /*3830*/  IMAD R207, R34, UR6, RZ ;  /* 0x0000000622cf7c24 */ /* 0x000fe2000f8e02ff */
[C---:B------:R-:W-:Y:S01]  /*3840*/  SEL R38, R5.reuse, R38, !P1 ;  /* 0x0000002605267207 */ /* 0x040fe20004800000 */
[----:B------:R-:W-:Y:S01]  /*3850*/  STL [R1+0xe8], R229 ;  /* 0x0000e8e501007387 */ /* 0x000fe20000100800 */
[----:B------:R-:W-:Y:S01]  /*3860*/  SEL R41, R5, R41, !P1 ;  /* 0x0000002905297207 */ /* 0x000fe20004800000 */
[----:B------:R-:W-:Y:S01]  /*3870*/  IMAD R206, R35, UR6, RZ ;  /* 0x0000000623ce7c24 */ /* 0x000fe2000f8e02ff */
[C---:B------:R-:W-:Y:S01]  /*3880*/  SEL R42, R5.reuse, R42, !P1 ;  /* 0x0000002a052a7207 */ /* 0x040fe20004800000 */
[----:B------:R-:W-:Y:S01]  /*3890*/  STL [R1+0xdc], R228 ;  /* 0x0000dce401007387 */ /* 0x000fe20000100800 */
        /* <DEDUP_REMOVED lines=42> */
[----:B------:R-:W-:Y:S01]  /*3b40*/  SEL R158, R5, R51, !P1 ;  /* 0x00000033059e7207 */ /* 0x000fe20004800000 */
[----:B------:R-:W-:Y:S01]  /*3b50*/  IMAD R10, R73, UR6, RZ ;  /* 0x00000006490a7c24 */ /* 0x000fe2000f8e02ff */
[C---:B------:R-:W-:Y:S01]  /*3b60*/  SEL R162, R5.reuse, R77, !P1 ;  /* 0x0000004d05a27207 */ /* 0x040fe20004800000 */
[----:B------:R-:W-:Y:S01]  /*3b70*/  STL [R1+0xa8], R219 ;  /* 0x0000a8db01007387 */ /* 0x000fe20000100800 */
[----:B------:R-:W-:Y:S01]  /*3b80*/  SEL R174, R5, R79, !P1 ;  /* 0x0000004f05ae7207 */ /* 0x000fe20004800000 */
[----:B------:R-:W-:Y:S01]  /*3b90*/  IMAD R194, R45, UR6, RZ ;  /* 0x000000062dc27c24 */ /* 0x000fe2000f8e02ff */
[C---:B------:R-:W-:Y:S01]  /*3ba0*/  SEL R178, R5.reuse, R81, !P1 ;  /* 0x0000005105b27207 */ /* 0x040fe20004800000 */
[----:B------:R4:W-:Y:S01]  /*3bb0*/  STL [R1+0xa4], R218 ;  /* 0x0000a4da01007387 */ /* 0x0009e20000100800 */
[C---:B------:R-:W-:Y:S01]  /*3bc0*/  SEL R182, R5.reuse, R83, !P1 ;  /* 0x0000005305b67207 */ /* 0x040fe20004800000 */
[----:B------:R-:W-:Y:S01]  /*3bd0*/  IMAD R193, R46, UR6, RZ ;  /* 0x000000062ec17c24 */ /* 0x000fe2000f8e02ff */
[C---:B------:R-:W-:Y:S01]  /*3be0*/  SEL R186, R5.reuse, R85, !P1 ;  /* 0x0000005505ba7207 */ /* 0x040fe20004800000 */
[----:B------:R-:W-:Y:S01]  /*3bf0*/  STL [R1+0x9c], R217 ;  /* 0x00009cd901007387 */ /* 0x000fe20000100800 */
[----:B------:R-:W-:Y:S01]  /*3c00*/  SEL R190, R5, R87, !P1 ;  /* 0x0000005705be7207 */ /* 0x000fe20004800000 */
[----:B------:R-:W-:Y:S01]  /*3c10*/  IMAD R167, R61, UR6, RZ ;  /* 0x000000063da77c24 */ /* 0x000fe2000f8e02ff */
[C---:B------:R-:W-:Y:S01]  /*3c20*/  SEL R192, R5.reuse, R89, !P1 ;  /* 0x0000005905c07207 */ /* 0x040fe20004800000 */
[----:B------:R4:W-:Y:S01]  /*3c30*/  STL [R1+0x94], R216 ;  /* 0x000094d801007387 */ /* 0x0009e20000100800 */
[----:B------:R-:W-:Y:S01]  /*3c40*/  SEL R196, R5, R91, !P1 ;  /* 0x0000005b05c47207 */ /* 0x000fe20004800000 */
[----:B------:R-:W-:Y:S01]  /*3c50*/  IMAD R170, R59, UR6, RZ ;  /* 0x000000063baa7c24 */ /* 0x000fe2000f8e02ff */
[----:B------:R-:W-:Y:S01]  /*3c60*/  SEL R200, R5, R200, !P1 ;  /* 0x000000c805c87207 */ /* 0x000fe20004800000 */
[----:B------:R-:W-:Y:S01]  /*3c70*/  IMAD R191, R47, UR6, RZ ;  /* 0x000000062fbf7c24 */ /* 0x000fe2000f8e02ff */
[----:B------:R-:W-:Y:S01]  /*3c80*/  SGXT.U32 R5, R4, 0x1 ;  /* 0x000000010405781a */ /* 0x000fe20000000000 */
[----:B------:R-:W-:Y:S01]  /*3c90*/  IMAD R183, R54, UR6, RZ ;  /* 0x0000000636b77c24 */ /* 0x000fe2000f8e02ff */
[----:B------:R-:W-:Y:S01]  /*3ca0*/  ISETP.GT.AND P1, PT, R155, 0x1f, PT ;  /* 0x0000001f9b00780c */ /* 0x000fe20003f24270 */
[----:B------:R-:W-:Y:S01]  /*3cb0*/  IMAD R189, R48, UR6, RZ ;  /* 0x0000000630bd7c24 */ /* 0x000fe2000f8e02ff */
[----:B-1----:R-:W-:Y:S01]  /*3cc0*/  LOP3.LUT R0, R5, 0x8, RZ, 0xfc, !PT ;  /* 0x0000000805007812 */ /* 0x002fe200078efcff */
[----:B------:R-:W-:Y:S01]  /*3cd0*/  IMAD R188, R49, UR6, RZ ;  /* 0x0000000631bc7c24 */ /* 0x000fe2000f8e02ff */
[----:B------:R-:W-:Y:S01]  /*3ce0*/  LOP3.LUT R173, R5, 0xa, RZ, 0xfc, !PT ;  /* 0x0000000a05ad7812 */ /* 0x000fe200078efcff */
[----:B------:R-:W-:Y:S01]  /*3cf0*/  IMAD R187, R50, UR6, RZ ;  /* 0x0000000632bb7c24 */ /* 0x000fe2000f8e02ff */
[----:B------:R-:W-:Y:S01]  /*3d00*/  SEL R4, RZ, 0x4, !P1 ;  /* 0x00000004ff047807 */ /* 0x000fe20004800000 */
[----:B------:R-:W-:Y:S01]  /*3d10*/  IMAD R180, R55, UR6, RZ ;  /* 0x0000000637b47c24 */ /* 0x000fe2000f8e02ff */
[-C--:B------:R-:W-:Y:S01]  /*3d20*/  ISETP.GE.AND P3, PT, R0, R184.reuse, PT ;  /* 0x000000b80000720c */ /* 0x080fe20003f66270 */
[----:B------:R-:W-:Y:S01]  /*3d30*/  IMAD R179, R57, UR6, RZ ;  /* 0x0000000639b37c24 */ /* 0x000fe2000f8e02ff */
[----:B------:R-:W-:Y:S01]  /*3d40*/  LOP3.LUT R166, R5, 0x14, RZ, 0xfc, !PT ;  /* 0x0000001405a67812 */ /* 0x000fe200078efcff */
[----:B------:R-:W-:Y:S01]  /*3d50*/  IMAD R181, R53, UR6, RZ ;  /* 0x0000000635b57c24 */ /* 0x000fe2000f8e02ff */
[-C--:B------:R-:W-:Y:S01]  /*3d60*/  ISETP.GE.AND P5, PT, R173, R184.reuse, PT ;  /* 0x000000b8ad00720c */ /* 0x080fe20003fa6270 */
[----:B------:R-:W-:Y:S01]  /*3d70*/  IMAD R159, R159, UR6, RZ ;  /* 0x000000069f9f7c24 */ /* 0x000fe2000f8e02ff */
[C---:B------:R-:W-:Y:S01]  /*3d80*/  LOP3.LUT R164, R5.reuse, 0x16, RZ, 0xfc, !PT ;  /* 0x0000001605a47812 */ /* 0x040fe200078efcff */
[----:B------:R-:W-:Y:S01]  /*3d90*/  IMAD R152, R152, UR6, RZ ;  /* 0x0000000698987c24 */ /* 0x000fe2000f8e02ff */
[C---:B------:R-:W-:Y:S01]  /*3da0*/  LOP3.LUT R177, R5.reuse, 0x2, RZ, 0xfc, !PT ;  /* 0x0000000205b17812 */ /* 0x040fe200078efcff */
[----:B------:R-:W-:Y:S01]  /*3db0*/  STL [R1+0x90], R215 ;  /* 0x000090d701007387 */ /* 0x000fe20000100800 */
[C---:B------:R-:W-:Y:S01]  /*3dc0*/  LOP3.LUT R176, R5.reuse, 0x4, RZ, 0xfc, !PT ;  /* 0x0000000405b07812 */ /* 0x040fe200078efcff */
[----:B------:R-:W-:Y:S01]  /*3dd0*/  IMAD R158, R158, UR6, RZ ;  /* 0x000000069e9e7c24 */ /* 0x000fe2000f8e02ff */
[----:B------:R-:W-:Y:S01]  /*3de0*/  SEL R18, R4, RZ, !P3 ;  /* 0x000000ff04127207 */ /* 0x000fe20005800000 */
[----:B------:R-:W-:Y:S01]  /*3df0*/  IMAD R162, R162, UR6, RZ ;  /* 0x00000006a2a27c24 */ /* 0x000fe2000f8e02ff */
[C---:B------:R-:W-:Y:S01]  /*3e00*/  LOP3.LUT R175, R5.reuse, 0x6, RZ, 0xfc, !PT ;  /* 0x0000000605af7812 */ /* 0x040fe200078efcff */
[----:B------:R-:W-:Y:S01]  /*3e10*/  IMAD R174, R174, UR6, RZ ;  /* 0x00000006aeae7c24 */ /* 0x000fe2000f8e02ff */
[-C--:B------:R-:W-:Y:S01]  /*3e20*/  ISETP.GE.AND P3, PT, R166, R184.reuse, PT ;  /* 0x000000b8a600720c */ /* 0x080fe20003f66270 */
[----:B------:R-:W-:Y:S01]  /*3e30*/  STL [R1+0x8c], R214 ;  /* 0x00008cd601007387 */ /* 0x000fe20000100800 */
[----:B------:R-:W-:Y:S01]  /*3e40*/  SEL R27, R4, RZ, !P5 ;  /* 0x000000ff041b7207 */ /* 0x000fe20006800000 */
[----:B------:R-:W-:Y:S01]  /*3e50*/  IMAD R178, R178, UR6, RZ ;  /* 0x00000006b2b27c24 */ /* 0x000fe2000f8e02ff */
[-C--:B------:R-:W-:Y:S01]  /*3e60*/  ISETP.GE.AND P5, PT, R164, R184.reuse, PT ;  /* 0x000000b8a400720c */ /* 0x080fe20003fa6270 */
[----:B------:R-:W-:Y:S01]  /*3e70*/  STL [R1+0x88], R213 ;  /* 0x000088d501007387 */ /* 0x000fe20000100800 */
[-C--:B------:R-:W-:Y:S01]  /*3e80*/  ISETP.GE.AND P6, PT, R5, R184.reuse, PT ;  /* 0x000000b80500720c */ /* 0x080fe20003fc6270 */
[----:B------:R-:W-:Y:S01]  /*3e90*/  IMAD R182, R182, UR6, RZ ;  /* 0x00000006b6b67c24 */ /* 0x000fe2000f8e02ff */
[-C--:B------:R-:W-:Y:S01]  /*3ea0*/  ISETP.GE.AND P4, PT, R177, R184.reuse, PT ;  /* 0x000000b8b100720c */ /* 0x080fe20003f86270 */
[----:B------:R-:W-:Y:S01]  /*3eb0*/  STL [R1+0x84], R212 ;  /* 0x000084d401007387 */ /* 0x000fe20000100800 */
[-C--:B------:R-:W-:Y:S01]  /*3ec0*/  ISETP.GE.AND P1, PT, R176, R184.reuse, PT ;  /* 0x000000b8b000720c */ /* 0x080fe20003f26270 */
[----:B------:R-:W-:Y:S01]  /*3ed0*/  IMAD R190, R190, UR6, RZ ;  /* 0x00000006bebe7c24 */ /* 0x000fe2000f8e02ff */
[C---:B------:R-:W-:Y:S01]  /*3ee0*/  LOP3.LUT R172, R5.reuse, 0xc, RZ, 0xfc, !PT ;  /* 0x0000000c05ac7812 */ /* 0x040fe200078efcff */
[----:B------:R-:W-:Y:S01]  /*3ef0*/  STL [R1+0x80], R211 ;  /* 0x000080d301007387 */ /* 0x000fe20000100800 */
[C---:B------:R-:W-:Y:S01]  /*3f00*/  LOP3.LUT R171, R5.reuse, 0xe, RZ, 0xfc, !PT ;  /* 0x0000000e05ab7812 */ /* 0x040fe200078efcff */
[----:B------:R-:W-:Y:S01]  /*3f10*/  IMAD R186, R186, UR6, RZ ;  /* 0x00000006baba7c24 */ /* 0x000fe2000f8e02ff */
[----:B------:R-:W-:Y:S01]  /*3f20*/  LOP3.LUT R169, R5, 0x10, RZ, 0xfc, !PT ;  /* 0x0000001005a97812 */ /* 0x000fe200078efcff */
[----:B------:R-:W-:Y:S01]  /*3f30*/  STL [R1+0x7c], R210 ;  /* 0x00007cd201007387 */ /* 0x000fe20000100800 */
[-C--:B------:R-:W-:Y:S01]  /*3f40*/  ISETP.GE.AND P2, PT, R175, R184.reuse, PT ;  /* 0x000000b8af00720c */ /* 0x080fe20003f46270 */
[----:B------:R-:W-:Y:S01]  /*3f50*/  IMAD R192, R192, UR6, RZ ;  /* 0x00000006c0c07c24 */ /* 0x000fe2000f8e02ff */
[C---:B------:R-:W-:Y:S01]  /*3f60*/  SEL R246, R4.reuse, RZ, !P3 ;  /* 0x000000ff04f67207 */ /* 0x040fe20005800000 */
[----:B------:R-:W-:Y:S01]  /*3f70*/  STL [R1+0x78], R209 ;  /* 0x000078d101007387 */ /* 0x000fe20000100800 */
[----:B------:R-:W-:Y:S01]  /*3f80*/  LEA R88, P0, R153, UR4, 0x2 ;  /* 0x0000000499587c11 */ /* 0x000fe2000f8010ff */
[----:B------:R-:W-:Y:S01]  /*3f90*/  ULDC UR4, c[0x0][0x230] ;  /* 0x00008c0000047ab9 */ /* 0x000fe20000000800 */
[----:B------:R-:W-:Y:S01]  /*3fa0*/  LOP3.LUT R168, R5, 0x12, RZ, 0xfc, !PT ;  /* 0x0000001205a87812 */ /* 0x000fe200078efcff */
[----:B------:R-:W-:Y:S01]  /*3fb0*/  STL [R1+0x74], R208 ;  /* 0x000074d001007387 */ /* 0x000fe20000100800 */
[----:B------:R-:W-:Y:S01]  /*3fc0*/  ISETP.GE.AND P3, PT, R163, RZ, PT ;  /* 0x000000ffa300720c */ /* 0x000fe20003f66270 */
[----:B--2---:R-:W-:Y:S01]  /*3fd0*/  IMAD R163, R65, UR6, RZ ;  /* 0x0000000641a37c24 */ /* 0x004fe2000f8e02ff */
[----:B------:R-:W-:Y:S01]  /*3fe0*/  SEL R247, R4, RZ, !P5 ;  /* 0x000000ff04f77207 */ /* 0x000fe20006800000 */
[----:B------:R-:W-:Y:S01]  /*3ff0*/  STL [R1+0x70], R207 ;  /* 0x000070cf01007387 */ /* 0x000fe20000100800 */
[----:B------:R-:W-:Y:S01]  /*4000*/  ISETP.NE.AND P5, PT, R230, RZ, PT ;  /* 0x000000ffe600720c */ /* 0x000fe20003fa5270 */
[----:B------:R-:W-:Y:S01]  /*4010*/  UIADD3 UR4, UR4, -0x40, URZ ;  /* 0xffffffc004047890 */ /* 0x000fe2000fffe03f */
[C---:B------:R-:W-:Y:S01]  /*4020*/  SEL R248, R4.reuse, RZ, !P6 ;  /* 0x000000ff04f87207 */ /* 0x040fe20007000000 */
[----:B------:R-:W-:Y:S01]  /*4030*/  STL [R1+0x6c], R206 ;  /* 0x00006cce01007387 */ /* 0x000fe20000100800 */
[----:B------:R-:W-:Y:S01]  /*4040*/  SEL R21, R4, RZ, !P4 ;  /* 0x000000ff04157207 */ /* 0x000fe20006000000 */
[----:B------:R-:W-:Y:S01]  /*4050*/  IMAD R196, R196, UR6, RZ ;  /* 0x00000006c4c47c24 */ /* 0x000fe2000f8e02ff */
[----:B------:R-:W-:Y:S01]  /*4060*/  SEL R19, R4, RZ, !P1 ;  /* 0x000000ff04137207 */ /* 0x000fe20004800000 */
[----:B------:R-:W-:Y:S01]  /*4070*/  STL [R1+0x68], R205 ;  /* 0x000068cd01007387 */ /* 0x000fe20000100800 */
[-C--:B------:R-:W-:Y:S01]  /*4080*/  ISETP.GE.AND P6, PT, R172, R184.reuse, PT ;  /* 0x000000b8ac00720c */ /* 0x080fe20003fc6270 */
[----:B------:R-:W-:Y:S01]  /*4090*/  @!P3 IMAD.MOV R28, RZ, RZ, -R28 ;  /* 0x000000ffff1cb224 */ /* 0x000fe200078e0a1c */
[-C--:B------:R-:W-:Y:S01]  /*40a0*/  ISETP.GE.AND P4, PT, R171, R184.reuse, PT ;  /* 0x000000b8ab00720c */ /* 0x080fe20003f86270 */
[----:B------:R-:W-:Y:S01]  /*40b0*/  STL [R1+0x64], R204 ;  /* 0x000064cc01007387 */ /* 0x000fe20000100800 */
[-C--:B------:R-:W-:Y:S01]  /*40c0*/  ISETP.GE.AND P1, PT, R169, R184.reuse, PT ;  /* 0x000000b8a900720c */ /* 0x080fe20003f26270 */
[----:B------:R-:W-:Y:S01]  /*40d0*/  IMAD R200, R200, UR6, RZ ;  /* 0x00000006c8c87c24 */ /* 0x000fe2000f8e02ff */
[----:B------:R-:W-:Y:S01]  /*40e0*/  SEL R20, R4, RZ, !P2 ;  /* 0x000000ff04147207 */ /* 0x000fe20005000000 */
[----:B------:R-:W-:Y:S01]  /*40f0*/  STL [R1+0x60], R203 ;  /* 0x000060cb01007387 */ /* 0x000fe20000100800 */
[----:B------:R-:W-:Y:S01]  /*4100*/  LEA.HI.X.SX32 R26, R153, UR5, 0x2, P0 ;  /* 0x00000005991a7c11 */ /* 0x000fe200080f16ff */
[----:B---3--:R-:W-:Y:S01]  /*4110*/  IMAD R153, R67, UR6, RZ ;  /* 0x0000000643997c24 */ /* 0x008fe2000f8e02ff */
[C---:B------:R-:W-:Y:S01]  /*4120*/  LOP3.LUT R161, R5.reuse, 0x18, RZ, 0xfc, !PT ;  /* 0x0000001805a17812 */ /* 0x040fe200078efcff */
[----:B------:R-:W-:Y:S01]  /*4130*/  STL [R1+0x5c], R202 ;  /* 0x00005cca01007387 */ /* 0x000fe20000100800 */
[C---:B------:R-:W-:Y:S01]  /*4140*/  LOP3.LUT R160, R5.reuse, 0x1a, RZ, 0xfc, !PT ;  /* 0x0000001a05a07812 */ /* 0x040fe200078efcff */
[----:B------:R-:W-:Y:S01]  /*4150*/  ULDC UR5, c[0x0][0x230] ;  /* 0x00008c0000057ab9 */ /* 0x000fe20000000800 */
[C---:B------:R-:W-:Y:S01]  /*4160*/  LOP3.LUT R157, R5.reuse, 0x1c, RZ, 0xfc, !PT ;  /* 0x0000001c059d7812 */ /* 0x040fe200078efcff */
[----:B------:R-:W-:Y:S01]  /*4170*/  STL [R1+0x58], R201 ;  /* 0x000058c901007387 */ /* 0x000fe20000100800 */
[-C--:B------:R-:W-:Y:S01]  /*4180*/  ISETP.GE.AND P2, PT, R168, R184.reuse, PT ;  /* 0x000000b8a800720c */ /* 0x080fe20003f46270 */
[----:B------:R-:W-:Y:S01]  /*4190*/  UIADD3 UR5, UR5, -0x60, URZ ;  /* 0xffffffa005057890 */ /* 0x000fe2000fffe03f */
[----:B------:R-:W-:Y:S01]  /*41a0*/  ISETP.GE.AND P0, PT, R154, R184, PT ;  /* 0x000000b89a00720c */ /* 0x000fe20003f06270 */
[----:B------:R-:W-:Y:S01]  /*41b0*/  STL [R1+0x54], R199 ;  /* 0x000054c701007387 */ /* 0x000fe20000100800 */
[----:B------:R-:W-:-:S02]  /*41c0*/  LOP3.LUT R156, R5, 0x1e, RZ, 0xfc, !PT ;  /* 0x0000001e059c7812 */ /* 0x000fc400078efcff */
[C---:B------:R-:W-:Y:S01]  /*41d0*/  SEL R150, R4.reuse, RZ, !P6 ;  /* 0x000000ff04967207 */ /* 0x040fe20007000000 */
[----:B------:R-:W-:Y:S01]  /*41e0*/  STL [R1+0x50], R198 ;  /* 0x000050c601007387 */ /* 0x000fe20000100800 */
[C---:B------:R-:W-:Y:S02]  /*41f0*/  SEL R7, R4.reuse, RZ, !P4 ;  /* 0x000000ff04077207 */ /* 0x040fe40006000000 */
[----:B------:R-:W-:Y:S01]  /*4200*/  SEL R16, R4, RZ, !P1 ;  /* 0x000000ff04107207 */ /* 0x000fe20004800000 */
[----:B------:R-:W-:Y:S01]  /*4210*/  STL [R1+0x4c], R197 ;  /* 0x00004cc501007387 */ /* 0x000fe20000100800 */
[-C--:B------:R-:W-:Y:S02]  /*4220*/  ISETP.GE.AND P6, PT, R161, R184.reuse, PT ;  /* 0x000000b8a100720c */ /* 0x080fe40003fc6270 */
[-C--:B------:R-:W-:Y:S01]  /*4230*/  ISETP.GE.AND P4, PT, R160, R184.reuse, PT ;  /* 0x000000b8a000720c */ /* 0x080fe20003f86270 */
[----:B------:R1:W-:Y:S01]  /*4240*/  STL [R1+0x44], R195 ;  /* 0x000044c301007387 */ /* 0x0003e20000100800 */
[----:B------:R-:W-:-:S02]  /*4250*/  ISETP.GE.AND P1, PT, R157, R184, PT ;  /* 0x000000b89d00720c */ /* 0x000fc40003f26270 */
[----:B------:R-:W-:Y:S01]  /*4260*/  SEL R17, R4, RZ, !P2 ;  /* 0x000000ff04117207 */ /* 0x000fe20005000000 */
[----:B------:R-:W-:Y:S01]  /*4270*/  STL [R1+0x40], R194 ;  /* 0x000040c201007387 */ /* 0x000fe20000100800 */
[----:B------:R-:W-:Y:S01]  /*4280*/  ISETP.GE.AND P2, PT, R156, R184, PT ;  /* 0x000000b89c00720c */ /* 0x000fe20003f46270 */
[----:B------:R-:W-:Y:S01]  /*4290*/  VIADD R184, R184, 0xffffffe0 ;  /* 0xffffffe0b8b87836 */ /* 0x000fe20000000000 */
[C---:B------:R-:W-:Y:S01]  /*42a0*/  SEL R22, R4.reuse, RZ, !P0 ;  /* 0x000000ff04167207 */ /* 0x040fe20004000000 */
[----:B------:R-:W-:Y:S01]  /*42b0*/  STL [R1+0x3c], R193 ;  /* 0x00003cc101007387 */ /* 0x000fe20000100800 */
[----:B------:R-:W-:Y:S02]  /*42c0*/  LEA R146, P0, R229, R88, 0x2 ;  /* 0x00000058e5927211 */ /* 0x000fe400078010ff */
[C---:B------:R-:W-:Y:S01]  /*42d0*/  SEL R14, R4.reuse, RZ, !P6 ;  /* 0x000000ff040e7207 */ /* 0x040fe20007000000 */
[----:B------:R-:W-:Y:S01]  /*42e0*/  STL [R1+0x38], R191 ;  /* 0x000038bf01007387 */ /* 0x000fe20000100800 */
[----:B------:R-:W-:-:S02]  /*42f0*/  SEL R15, R4, RZ, !P4 ;  /* 0x000000ff040f7207 */ /* 0x000fc40006000000 */
[C---:B------:R-:W-:Y:S01]  /*4300*/  SEL R11, R4.reuse, RZ, !P1 ;  /* 0x000000ff040b7207 */ /* 0x040fe20004800000 */
[----:B------:R2:W-:Y:S01]  /*4310*/  STL [R1+0x34], R189 ;  /* 0x000034bd01007387 */ /* 0x0005e20000100800 */
[----:B------:R-:W-:Y:S02]  /*4320*/  SEL R4, R4, RZ, !P2 ;  /* 0x000000ff04047207 */ /* 0x000fe40005000000 */
[----:B------:R-:W-:Y:S01]  /*4330*/  @!P5 LOP3.LUT R28, RZ, R230, RZ, 0x33, !PT ;  /* 0x000000e6ff1cd212 */ /* 0x000fe200078e33ff */
[----:B------:R3:W-:Y:S01]  /*4340*/  STL [R1+0x30], R188 ;  /* 0x000030bc01007387 */ /* 0x0007e20000100800 */
[----:B------:R-:W-:Y:S02]  /*4350*/  LEA R148, P2, R228, R88, 0x2 ;  /* 0x00000058e4947211 */ /* 0x000fe400078410ff */
[----:B------:R-:W-:Y:S01]  /*4360*/  LEA.HI.X.SX32 R147, R229, R26, 0x2, P0 ;  /* 0x0000001ae5937211 */ /* 0x000fe200000f16ff */
[----:B------:R-:W-:Y:S01]  /*4370*/  STL [R1+0x2c], R187 ;  /* 0x00002cbb01007387 */ /* 0x000fe20000100800 */
[-C--:B------:R-:W-:Y:S01]  /*4380*/  LEA R144, P5, R12, R88.reuse, 0x2 ;  /* 0x000000580c907211 */ /* 0x080fe200078a10ff */
[----:B------:R-:W-:Y:S01]  /*4390*/  IMAD R185, R28, R185, RZ ;  /* 0x000000b91cb97224 */ /* 0x000fe200078e02ff */
[-C--:B------:R-:W-:Y:S01]  /*43a0*/  LEA R86, P0, R13, R88.reuse, 0x2 ;  /* 0x000000580d567211 */ /* 0x080fe200078010ff */
[----:B------:R-:W-:Y:S01]  /*43b0*/  STL [R1+0x28], R183 ;  /* 0x000028b701007387 */ /* 0x000fe20000100800 */
[----:B------:R-:W-:-:S02]  /*43c0*/  LEA R142, P3, R227, R88, 0x2 ;  /* 0x00000058e38e7211 */ /* 0x000fc400078610ff */
[-C--:B------:R-:W-:Y:S01]  /*43d0*/  LEA.HI.X.SX32 R149, R228, R26.reuse, 0x2, P2 ;  /* 0x0000001ae4957211 */ /* 0x080fe200010f16ff */
[----:B------:R-:W-:Y:S01]  /*43e0*/  STL [R1+0x24], R181 ;  /* 0x000024b501007387 */ /* 0x000fe20000100800 */
[----:B------:R-:W-:Y:S02]  /*43f0*/  LEA.HI.X.SX32 R145, R12, R26, 0x2, P5 ;  /* 0x0000001a0c917211 */ /* 0x000fe400028f16ff */
[----:B------:R-:W-:Y:S01]  /*4400*/  LEA R84, P2, R226, R88, 0x2 ;  /* 0x00000058e2547211 */ /* 0x000fe200078410ff */
[----:B------:R-:W-:Y:S01]  /*4410*/  STL [R1+0x20], R180 ;  /* 0x000020b401007387 */ /* 0x000fe20000100800 */
[-C--:B------:R-:W-:Y:S02]  /*4420*/  LEA.HI.X.SX32 R87, R13, R26.reuse, 0x2, P0 ;  /* 0x0000001a0d577211 */ /* 0x080fe400000f16ff */
[----:B------:R-:W-:Y:S01]  /*4430*/  LEA.HI.X.SX32 R143, R227, R26, 0x2, P3 ;  /* 0x0000001ae38f7211 */ /* 0x000fe200018f16ff */
[----:B------:R-:W-:Y:S01]  /*4440*/  STL [R1+0x1c], R179 ;  /* 0x00001cb301007387 */ /* 0x000fe20000100800 */
[----:B------:R-:W-:-:S02]  /*4450*/  LEA R24, P5, R225, R88, 0x2 ;  /* 0x00000058e1187211 */ /* 0x000fc400078a10ff */
[-C--:B------:R-:W-:Y:S01]  /*4460*/  LEA R82, P0, R224, R88.reuse, 0x2 ;  /* 0x00000058e0527211 */ /* 0x080fe200078010ff */
[----:B------:R-:W-:Y:S01]  /*4470*/  STL [R1+0x18], R170 ;  /* 0x000018aa01007387 */ /* 0x000fe20000100800 */
[----:B------:R-:W-:Y:S02]  /*4480*/  LEA R140, P3, R223, R88, 0x2 ;  /* 0x00000058df8c7211 */ /* 0x000fe400078610ff */
[-C--:B------:R-:W-:Y:S01]  /*4490*/  LEA.HI.X.SX32 R85, R226, R26.reuse, 0x2, P2 ;  /* 0x0000001ae2557211 */ /* 0x080fe200010f16ff */
[----:B------:R-:W-:Y:S01]  /*44a0*/  STL [R1+0x14], R167 ;  /* 0x000014a701007387 */ /* 0x000fe20000100800 */
[----:B------:R-:W-:Y:S02]  /*44b0*/  LEA.HI.X.SX32 R25, R225, R26, 0x2, P5 ;  /* 0x0000001ae1197211 */ /* 0x000fe400028f16ff */
[----:B------:R-:W-:Y:S01]  /*44c0*/  LEA R80, P2, R222, R88, 0x2 ;  /* 0x00000058de507211 */ /* 0x000fe200078410ff */
[----:B------:R-:W-:Y:S01]  /*44d0*/  STL [R1+0x10], R165 ;  /* 0x000010a501007387 */ /* 0x000fe20000100800 */
[----:B------:R-:W-:-:S02]  /*44e0*/  LEA.HI.X.SX32 R83, R224, R26, 0x2, P0 ;  /* 0x0000001ae0537211 */ /* 0x000fc400000f16ff */
[----:B------:R-:W-:Y:S01]  /*44f0*/  LEA.HI.X.SX32 R141, R223, R26, 0x2, P3 ;  /* 0x0000001adf8d7211 */ /* 0x000fe200018f16ff */
[----:B------:R3:W-:Y:S01]  /*4500*/  STL [R1+0xc], R163 ;  /* 0x00000ca301007387 */ /* 0x0007e20000100800 */
[-C--:B------:R-:W-:Y:S02]  /*4510*/  LEA R138, P5, R221, R88.reuse, 0x2 ;  /* 0x00000058dd8a7211 */ /* 0x080fe400078a10ff */
[-C--:B------:R-:W-:Y:S01]  /*4520*/  LEA R78, P0, R220, R88.reuse, 0x2 ;  /* 0x00000058dc4e7211 */ /* 0x080fe200078010ff */
[----:B------:R-:W-:Y:S01]  /*4530*/  STL [R1+0x8], R153 ;  /* 0x0000089901007387 */ /* 0x000fe20000100800 */
[----:B------:R-:W-:Y:S02]  /*4540*/  LEA R136, P3, R219, R88, 0x2 ;  /* 0x00000058db887211 */ /* 0x000fe400078610ff */
[-C--:B------:R-:W-:Y:S02]  /*4550*/  LEA.HI.X.SX32 R81, R222, R26.reuse, 0x2, P2 ;  /* 0x0000001ade517211 */ /* 0x080fe400010f16ff */
[----:B------:R-:W-:-:S02]  /*4560*/  LEA.HI.X.SX32 R139, R221, R26, 0x2, P5 ;  /* 0x0000001add8b7211 */ /* 0x000fc400028f16ff */
[----:B------:R-:W-:Y:S02]  /*4570*/  LEA R76, P2, R218, R88, 0x2 ;  /* 0x00000058da4c7211 */ /* 0x000fe400078410ff */
[-C--:B------:R-:W-:Y:S02]  /*4580*/  LEA.HI.X.SX32 R79, R220, R26.reuse, 0x2, P0 ;  /* 0x0000001adc4f7211 */ /* 0x080fe400000f16ff */
[----:B------:R-:W-:Y:S02]  /*4590*/  LEA.HI.X.SX32 R137, R219, R26, 0x2, P3 ;  /* 0x0000001adb897211 */ /* 0x000fe400018f16ff */
[-C--:B------:R-:W-:Y:S02]  /*45a0*/  LEA R134, P5, R217, R88.reuse, 0x2 ;  /* 0x00000058d9867211 */ /* 0x080fe400078a10ff */
[-C--:B------:R-:W-:Y:S02]  /*45b0*/  LEA R74, P0, R216, R88.reuse, 0x2 ;  /* 0x00000058d84a7211 */ /* 0x080fe400078010ff */
[----:B------:R-:W-:-:S02]  /*45c0*/  LEA R132, P3, R215, R88, 0x2 ;  /* 0x00000058d7847211 */ /* 0x000fc400078610ff */
[-C--:B------:R-:W-:Y:S02]  /*45d0*/  LEA.HI.X.SX32 R77, R218, R26.reuse, 0x2, P2 ;  /* 0x0000001ada4d7211 */ /* 0x080fe400010f16ff */
[----:B------:R-:W-:Y:S02]  /*45e0*/  LEA.HI.X.SX32 R135, R217, R26, 0x2, P5 ;  /* 0x0000001ad9877211 */ /* 0x000fe400028f16ff */
[----:B------:R-:W-:Y:S02]  /*45f0*/  LEA R72, P2, R214, R88, 0x2 ;  /* 0x00000058d6487211 */ /* 0x000fe400078410ff */
[-C--:B------:R-:W-:Y:S02]  /*4600*/  LEA.HI.X.SX32 R75, R216, R26.reuse, 0x2, P0 ;  /* 0x0000001ad84b7211 */ /* 0x080fe400000f16ff */
[----:B------:R-:W-:Y:S02]  /*4610*/  LEA.HI.X.SX32 R133, R215, R26, 0x2, P3 ;  /* 0x0000001ad7857211 */ /* 0x000fe400018f16ff */
[----:B------:R-:W-:-:S02]  /*4620*/  LEA R130, P5, R213, R88, 0x2 ;  /* 0x00000058d5827211 */ /* 0x000fc400078a10ff */
[-C--:B------:R-:W-:Y:S02]  /*4630*/  LEA R70, P0, R212, R88.reuse, 0x2 ;  /* 0x00000058d4467211 */ /* 0x080fe400078010ff */
[----:B------:R-:W-:Y:S02]  /*4640*/  LEA R128, P3, R211, R88, 0x2 ;  /* 0x00000058d3807211 */ /* 0x000fe400078610ff */
[-C--:B------:R-:W-:Y:S02]  /*4650*/  LEA.HI.X.SX32 R73, R214, R26.reuse, 0x2, P2 ;  /* 0x0000001ad6497211 */ /* 0x080fe400010f16ff */
[----:B------:R-:W-:Y:S02]  /*4660*/  LEA.HI.X.SX32 R131, R213, R26, 0x2, P5 ;  /* 0x0000001ad5837211 */ /* 0x000fe400028f16ff */
[----:B------:R-:W-:Y:S02]  /*4670*/  LEA R68, P2, R210, R88, 0x2 ;  /* 0x00000058d2447211 */ /* 0x000fe400078410ff */
[----:B------:R-:W-:-:S02]  /*4680*/  LEA.HI.X.SX32 R71, R212, R26, 0x2, P0 ;  /* 0x0000001ad4477211 */ /* 0x000fc400000f16ff */
[----:B------:R-:W-:Y:S02]  /*4690*/  LEA.HI.X.SX32 R129, R211, R26, 0x2, P3 ;  /* 0x0000001ad3817211 */ /* 0x000fe400018f16ff */
[-C--:B------:R-:W-:Y:S02]  /*46a0*/  LEA R126, P5, R209, R88.reuse, 0x2 ;  /* 0x00000058d17e7211 */ /* 0x080fe400078a10ff */
[-C--:B------:R-:W-:Y:S02]  /*46b0*/  LEA R66, P0, R208, R88.reuse, 0x2 ;  /* 0x00000058d0427211 */ /* 0x080fe400078010ff */
        /* <DEDUP_REMOVED lines=16> */
[----:B----4-:R-:W-:Y:S02]  /*47c0*/  LEA R218, P3, R198, R88, 0x2 ;  /* 0x00000058c6da7211 */ /* 0x010fe400078610ff */
        /* <DEDUP_REMOVED lines=9> */
[----:B------:R-:W-:Y:S01]  /*4860*/  LEA.HI.X.SX32 R57, R195, R26, 0x2, P5 ;  /* 0x0000001ac3397211 */ /* 0x000fe200028f16ff */
[----:B-1----:R-:W-:Y:S01]  /*4870*/  IMAD R195, R5, R8, RZ ;  /* 0x0000000805c37224 */ /* 0x002fe200078e02ff */
[----:B------:R-:W-:-:S02]  /*4880*/  LEA R114, P2, R191, R88, 0x2 ;  /* 0x00000058bf727211 */ /* 0x000fc400078410ff */
[-C--:B------:R-:W-:Y:S02]  /*4890*/  LEA.HI.X.SX32 R117, R194, R26.reuse, 0x2, P0 ;  /* 0x0000001ac2757211 */ /* 0x080fe400000f16ff */
[----:B------:R-:W-:Y:S02]  /*48a0*/  LEA.HI.X.SX32 R55, R193, R26, 0x2, P3 ;  /* 0x0000001ac1377211 */ /* 0x000fe400018f16ff */
[-C--:B------:R-:W-:Y:S02]  /*48b0*/  LEA R52, P5, R189, R88.reuse, 0x2 ;  /* 0x00000058bd347211 */ /* 0x080fe400078a10ff */
[-C--:B------:R-:W-:Y:S02]  /*48c0*/  LEA R112, P0, R188, R88.reuse, 0x2 ;  /* 0x00000058bc707211 */ /* 0x080fe400078010ff */
[----:B------:R-:W-:Y:S02]  /*48d0*/  LEA R50, P3, R187, R88, 0x2 ;  /* 0x00000058bb327211 */ /* 0x000fe400078610ff */
[----:B------:R-:W-:-:S02]  /*48e0*/  LEA.HI.X.SX32 R115, R191, R26, 0x2, P2 ;  /* 0x0000001abf737211 */ /* 0x000fc400010f16ff */
[----:B------:R-:W-:Y:S02]  /*48f0*/  LEA.HI.X.SX32 R53, R189, R26, 0x2, P5 ;  /* 0x0000001abd357211 */ /* 0x000fe400028f16ff */
[----:B------:R-:W-:Y:S02]  /*4900*/  LEA R110, P2, R183, R88, 0x2 ;  /* 0x00000058b76e7211 */ /* 0x000fe400078410ff */
[-C--:B------:R-:W-:Y:S02]  /*4910*/  LEA.HI.X.SX32 R113, R188, R26.reuse, 0x2, P0 ;  /* 0x0000001abc717211 */ /* 0x080fe400000f16ff */
[----:B------:R-:W-:Y:S02]  /*4920*/  LEA.HI.X.SX32 R51, R187, R26, 0x2, P3 ;  /* 0x0000001abb337211 */ /* 0x000fe400018f16ff */
[-C--:B------:R-:W-:Y:S02]  /*4930*/  LEA R48, P5, R181, R88.reuse, 0x2 ;  /* 0x00000058b5307211 */ /* 0x080fe400078a10ff */
[----:B------:R-:W-:-:S02]  /*4940*/  LEA R108, P0, R180, R88, 0x2 ;  /* 0x00000058b46c7211 */ /* 0x000fc400078010ff */
[----:B------:R-:W-:Y:S02]  /*4950*/  LEA R46, P3, R179, R88, 0x2 ;  /* 0x00000058b32e7211 */ /* 0x000fe400078610ff */
[-C--:B------:R-:W-:Y:S02]  /*4960*/  LEA.HI.X.SX32 R111, R183, R26.reuse, 0x2, P2 ;  /* 0x0000001ab76f7211 */ /* 0x080fe400010f16ff */
[----:B------:R-:W-:Y:S02]  /*4970*/  LEA.HI.X.SX32 R49, R181, R26, 0x2, P5 ;  /* 0x0000001ab5317211 */ /* 0x000fe400028f16ff */
[----:B------:R-:W-:Y:S02]  /*4980*/  LEA R106, P2, R170, R88, 0x2 ;  /* 0x00000058aa6a7211 */ /* 0x000fe400078410ff */
[-C--:B------:R-:W-:Y:S02]  /*4990*/  LEA.HI.X.SX32 R109, R180, R26.reuse, 0x2, P0 ;  /* 0x0000001ab46d7211 */ /* 0x080fe400000f16ff */
[----:B------:R-:W-:-:S02]  /*49a0*/  LEA.HI.X.SX32 R47, R179, R26, 0x2, P3 ;  /* 0x0000001ab32f7211 */ /* 0x000fc400018f16ff */
[-C--:B------:R-:W-:Y:S02]  /*49b0*/  LEA R44, P5, R167, R88.reuse, 0x2 ;  /* 0x00000058a72c7211 */ /* 0x080fe400078a10ff */
[-C--:B------:R-:W-:Y:S02]  /*49c0*/  LEA R104, P0, R165, R88.reuse, 0x2 ;  /* 0x00000058a5687211 */ /* 0x080fe400078010ff */
[----:B------:R-:W-:Y:S02]  /*49d0*/  LEA R42, P3, R163, R88, 0x2 ;  /* 0x00000058a32a7211 */ /* 0x000fe400078610ff */
[-C--:B------:R-:W-:Y:S02]  /*49e0*/  LEA.HI.X.SX32 R107, R170, R26.reuse, 0x2, P2 ;  /* 0x0000001aaa6b7211 */ /* 0x080fe400010f16ff */
[----:B------:R-:W-:Y:S02]  /*49f0*/  LEA.HI.X.SX32 R45, R167, R26, 0x2, P5 ;  /* 0x0000001aa72d7211 */ /* 0x000fe400028f16ff */
        /* <DEDUP_REMOVED lines=19> */
[-C--:B------:R-:W-:Y:S02]  /*4b30*/  ISETP.GE.AND P4, PT, R5, R184.reuse, PT ;  /* 0x000000b80500720c */ /* 0x080fe40003f86270 */
[----:B------:R-:W-:Y:S02]  /*4b40*/  ISETP.GE.AND P1, PT, R177, R184, PT ;  /* 0x000000b8b100720c */ /* 0x000fe40003f26270 */
[----:B------:R-:W-:Y:S02]  /*4b50*/  LEA R32, P5, R182, R88, 0x2 ;  /* 0x00000058b6207211 */ /* 0x000fe400078a10ff */
[-C--:B------:R-:W-:Y:S02]  /*4b60*/  ISETP.GE.AND P0, PT, R176, R184.reuse, PT ;  /* 0x000000b8b000720c */ /* 0x080fe40003f06270 */
[----:B------:R-:W-:Y:S02]  /*4b70*/  ISETP.GE.AND P3, PT, R175, R184, PT ;  /* 0x000000b8af00720c */ /* 0x000fe40003f66270 */
[----:B------:R-:W-:-:S02]  /*4b80*/  LEA.HI.X.SX32 R95, R178, R26, 0x2, P2 ;  /* 0x0000001ab25f7211 */ /* 0x000fc400010f16ff */
[----:B------:R-:W-:Y:S02]  /*4b90*/  LEA.HI.X.SX32 R33, R182, R26, 0x2, P5 ;  /* 0x0000001ab6217211 */ /* 0x000fe400028f16ff */
[----:B------:R-:W-:Y:S02]  /*4ba0*/  ISETP.GE.AND P2, PT, R0, R184, PT ;  /* 0x000000b80000720c */ /* 0x000fe40003f46270 */
[----:B------:R-:W-:Y:S02]  /*4bb0*/  SEL R245, RZ, 0x4, P4 ;  /* 0x00000004fff57807 */ /* 0x000fe40002000000 */
[----:B------:R-:W-:Y:S02]  /*4bc0*/  SEL R244, RZ, 0x4, P1 ;  /* 0x00000004fff47807 */ /* 0x000fe40000800000 */
[----:B------:R-:W-:Y:S02]  /*4bd0*/  SEL R243, RZ, 0x4, P0 ;  /* 0x00000004fff37807 */ /* 0x000fe40000000000 */
[----:B------:R-:W-:-:S02]  /*4be0*/  SEL R242, RZ, 0x4, P3 ;  /* 0x00000004fff27807 */ /* 0x000fc40001800000 */
[-C--:B------:R-:W-:Y:S02]  /*4bf0*/  ISETP.GE.AND P5, PT, R173, R184.reuse, PT ;  /* 0x000000b8ad00720c */ /* 0x080fe40003fa6270 */
[-C--:B------:R-:W-:Y:S02]  /*4c00*/  ISETP.GE.AND P4, PT, R172, R184.reuse, PT ;  /* 0x000000b8ac00720c */ /* 0x080fe40003f86270 */
[-C--:B------:R-:W-:Y:S02]  /*4c10*/  ISETP.GE.AND P1, PT, R171, R184.reuse, PT ;  /* 0x000000b8ab00720c */ /* 0x080fe40003f26270 */
[-C--:B------:R-:W-:Y:S02]  /*4c20*/  ISETP.GE.AND P0, PT, R169, R184.reuse, PT ;  /* 0x000000b8a900720c */ /* 0x080fe40003f06270 */
[----:B------:R-:W-:Y:S02]  /*4c30*/  ISETP.GE.AND P3, PT, R168, R184, PT ;  /* 0x000000b8a800720c */ /* 0x000fe40003f66270 */
[----:B------:R-:W-:-:S02]  /*4c40*/  SEL R241, RZ, 0x4, P2 ;  /* 0x00000004fff17807 */ /* 0x000fc40001000000 */
[----:B------:R-:W-:Y:S02]  /*4c50*/  ISETP.GE.AND P2, PT, R166, R184, PT ;  /* 0x000000b8a600720c */ /* 0x000fe40003f46270 */
[----:B------:R-:W-:Y:S02]  /*4c60*/  SEL R240, RZ, 0x4, P5 ;  /* 0x00000004fff07807 */ /* 0x000fe40002800000 */
        /* <DEDUP_REMOVED lines=8> */
[-C--:B------:R-:W-:Y:S02]  /*4cf0*/  ISETP.GE.AND P0, PT, R157, R184.reuse, PT ;  /* 0x000000b89d00720c */ /* 0x080fe40003f06270 */
[----:B------:R-:W-:-:S02]  /*4d00*/  ISETP.GE.AND P3, PT, R156, R184, PT ;  /* 0x000000b89c00720c */ /* 0x000fc40003f66270 */
[----:B------:R-:W-:Y:S02]  /*4d10*/  SEL R229, RZ, 0x4, P2 ;  /* 0x00000004ffe57807 */ /* 0x000fe40001000000 */
[----:B------:R-:W-:Y:S02]  /*4d20*/  ISETP.GT.AND P2, PT, R155, 0x3f, PT ;  /* 0x0000003f9b00780c */ /* 0x000fe40003f44270 */
[----:B------:R-:W-:Y:S02]  /*4d30*/  SEL R12, RZ, 0x4, P6 ;  /* 0x00000004ff0c7807 */ /* 0x000fe40003000000 */
[----:B------:R-:W-:Y:S02]  /*4d40*/  SEL R230, RZ, 0x4, P5 ;  /* 0x00000004ffe67807 */ /* 0x000fe40002800000 */
[----:B--2---:R-:W-:Y:S02]  /*4d50*/  SEL R189, RZ, 0x4, P4 ;  /* 0x00000004ffbd7807 */ /* 0x004fe40002000000 */
[----:B------:R-:W-:-:S02]  /*4d60*/  SEL R226, RZ, 0x4, P1 ;  /* 0x00000004ffe27807 */ /* 0x000fc40000800000 */
[----:B---3--:R-:W-:Y:S02]  /*4d70*/  SEL R188, RZ, 0x4, P0 ;  /* 0x00000004ffbc7807 */ /* 0x008fe40000000000 */
[----:B------:R-:W-:Y:S02]  /*4d80*/  SEL R222, RZ, 0x4, P3 ;  /* 0x00000004ffde7807 */ /* 0x000fe40001800000 */
[----:B------:R-:W-:Y:S02]  /*4d90*/  SEL R12, R12, RZ, P2 ;  /* 0x000000ff0c0c7207 */ /* 0x000fe40001000000 */
[----:B------:R-:W-:Y:S02]  /*4da0*/  SEL R245, R245, RZ, P2 ;  /* 0x000000fff5f57207 */ /* 0x000fe40001000000 */
[----:B------:R-:W-:Y:S02]  /*4db0*/  SEL R244, R244, RZ, P2 ;  /* 0x000000fff4f47207 */ /* 0x000fe40001000000 */
[----:B------:R-:W-:-:S02]  /*4dc0*/  SEL R243, R243, RZ, P2 ;  /* 0x000000fff3f37207 */ /* 0x000fc40001000000 */
[----:B------:R-:W-:Y:S02]  /*4dd0*/  SEL R242, R242, RZ, P2 ;  /* 0x000000fff2f27207 */ /* 0x000fe40001000000 */
[----:B------:R-:W-:Y:S02]  /*4de0*/  SEL R241, R241, RZ, P2 ;  /* 0x000000fff1f17207 */ /* 0x000fe40001000000 */
        /* <DEDUP_REMOVED lines=11> */
[----:B------:R-:W-:Y:S02]  /*4ea0*/  ISETP.GE.AND P2, PT, R176, UR4, PT ;  /* 0x00000004b0007c0c */ /* 0x000fe4000bf46270 */
[----:B------:R-:W-:Y:S02]  /*4eb0*/  ISETP.GE.AND P1, PT, R154, UR4, PT ;  /* 0x000000049a007c0c */ /* 0x000fe4000bf26270 */
[----:B------:R-:W-:Y:S02]  /*4ec0*/  SEL R163, RZ, 0x4, P2 ;  /* 0x00000004ffa37807 */ /* 0x000fe40001000000 */
[----:B------:R-:W-:Y:S02]  /*4ed0*/  ISETP.GE.AND P2, PT, R173, UR4, PT ;  /* 0x00000004ad007c0c */ /* 0x000fe4000bf46270 */
[----:B------:R-:W-:-:S02]  /*4ee0*/  ISETP.NE.U32.AND P4, PT, R12, RZ, PT ;  /* 0x000000ff0c00720c */ /* 0x000fc40003f85070 */
[----:B------:R-:W-:Y:S02]  /*4ef0*/  SEL R12, RZ, 0x4, P1 ;  /* 0x00000004ff0c7807 */ /* 0x000fe40000800000 */
[----:B------:R-:W-:Y:S02]  /*4f00*/  SEL R170, RZ, 0x4, P2 ;  /* 0x00000004ffaa7807 */ /* 0x000fe40001000000 */
[----:B------:R-:W-:Y:S02]  /*4f10*/  ISETP.GE.AND P1, PT, R172, UR4, PT ;  /* 0x00000004ac007c0c */ /* 0x000fe4000bf26270 */
[C---:B------:R-:W-:Y:S02]  /*4f20*/  LEA R30, P2, R190.reuse, R88, 0x2 ;  /* 0x00000058be1e7211 */ /* 0x040fe400078410ff */
[----:B------:R-:W-:Y:S02]  /*4f30*/  SEL R179, RZ, 0x4, P1 ;  /* 0x00000004ffb37807 */ /* 0x000fe40000800000 */
[----:B------:R-:W-:-:S02]  /*4f40*/  LEA.HI.X.SX32 R31, R190, R26, 0x2, P2 ;  /* 0x0000001abe1f7211 */ /* 0x000fc400010f16ff */
[----:B------:R-:W-:Y:S02]  /*4f50*/  ISETP.GE.AND P1, PT, R168, UR4, PT ;  /* 0x00000004a8007c0c */ /* 0x000fe4000bf26270 */
[----:B------:R-:W-:Y:S02]  /*4f60*/  ISETP.GE.AND P3, PT, R177, UR4, PT ;  /* 0x00000004b1007c0c */ /* 0x000fe4000bf66270 */
[----:B------:R-:W-:Y:S02]  /*4f70*/  ISETP.GE.AND P2, PT, R169, UR4, PT ;  /* 0x00000004a9007c0c */ /* 0x000fe4000bf46270 */
[----:B------:R-:W-:Y:S02]  /*4f80*/  ISETP.NE.U32.AND P5, PT, R22, RZ, PT ;  /* 0x000000ff1600720c */ /* 0x000fe40003fa5070 */
[----:B------:R-:W-:Y:S02]  /*4f90*/  SEL R187, RZ, 0x4, P1 ;  /* 0x00000004ffbb7807 */ /* 0x000fe40000800000 */
[----:B------:R-:W-:-:S02]  /*4fa0*/  SEL R22, RZ, 0x4, P3 ;  /* 0x00000004ff167807 */ /* 0x000fc40001800000 */
[----:B------:R-:W-:Y:S02]  /*4fb0*/  SEL R184, RZ, 0x4, P2 ;  /* 0x00000004ffb87807 */ /* 0x000fe40001000000 */
[----:B------:R-:W-:Y:S02]  /*4fc0*/  ISETP.GE.AND P1, PT, R164, UR4, PT ;  /* 0x00000004a4007c0c */ /* 0x000fe4000bf26270 */
[----:B------:R-:W-:Y:S02]  /*4fd0*/  ISETP.GE.AND P3, PT, R0, UR4, PT ;  /* 0x0000000400007c0c */ /* 0x000fe4000bf66270 */
[----:B------:R-:W-:Y:S02]  /*4fe0*/  ISETP.GE.AND P2, PT, R166, UR4, PT ;  /* 0x00000004a6007c0c */ /* 0x000fe4000bf46270 */
[----:B------:R-:W-:Y:S02]  /*4ff0*/  SEL R193, RZ, 0x4, P1 ;  /* 0x00000004ffc17807 */ /* 0x000fe40000800000 */
[----:B------:R-:W-:-:S02]  /*5000*/  ISETP.GE.AND P0, PT, R5, UR4, PT ;  /* 0x0000000405007c0c */ /* 0x000fc4000bf06270 */
[----:B------:R-:W-:Y:S02]  /*5010*/  SEL R167, RZ, 0x4, P3 ;  /* 0x00000004ffa77807 */ /* 0x000fe40001800000 */
[----:B------:R-:W-:Y:S02]  /*5020*/  SEL R191, RZ, 0x4, P2 ;  /* 0x00000004ffbf7807 */ /* 0x000fe40001000000 */
[----:B------:R-:W-:Y:S02]  /*5030*/  ISETP.GE.AND P1, PT, R160, UR4, PT ;  /* 0x00000004a0007c0c */ /* 0x000fe4000bf26270 */
[----:B------:R-:W-:Y:S02]  /*5040*/  LEA R92, P3, R186, R88, 0x2 ;  /* 0x00000058ba5c7211 */ /* 0x000fe400078610ff */
[----:B------:R-:W-:Y:S02]  /*5050*/  ISETP.GE.AND P2, PT, R161, UR4, PT ;  /* 0x00000004a1007c0c */ /* 0x000fe4000bf46270 */
[----:B------:R-:W-:-:S02]  /*5060*/  SEL R13, RZ, 0x4, P0 ;  /* 0x00000004ff0d7807 */ /* 0x000fc40000000000 */
[----:B------:R-:W-:Y:S02]  /*5070*/  SEL R201, RZ, 0x4, P1 ;  /* 0x00000004ffc97807 */ /* 0x000fe40000800000 */
[----:B------:R-:W-:Y:S02]  /*5080*/  ISETP.GE.AND P0, PT, R175, UR4, PT ;  /* 0x00000004af007c0c */ /* 0x000fe4000bf06270 */
[----:B------:R-:W-:Y:S02]  /*5090*/  LEA.HI.X.SX32 R93, R186, R26, 0x2, P3 ;  /* 0x0000001aba5d7211 */ /* 0x000fe400018f16ff */
[----:B------:R-:W-:Y:S02]  /*50a0*/  SEL R197, RZ, 0x4, P2 ;  /* 0x00000004ffc57807 */ /* 0x000fe40001000000 */
[----:B------:R-:W-:Y:S02]  /*50b0*/  ISETP.GE.AND P1, PT, R156, UR4, PT ;  /* 0x000000049c007c0c */ /* 0x000fe4000bf26270 */
[----:B------:R-:W-:-:S02]  /*50c0*/  ISETP.GE.AND P3, PT, R171, UR4, PT ;  /* 0x00000004ab007c0c */ /* 0x000fc4000bf66270 */
[----:B------:R-:W-:Y:S02]  /*50d0*/  ISETP.GE.AND P2, PT, R157, UR4, PT ;  /* 0x000000049d007c0c */ /* 0x000fe4000bf46270 */
[----:B------:R-:W-:Y:S02]  /*50e0*/  SEL R165, RZ, 0x4, P0 ;  /* 0x00000004ffa57807 */ /* 0x000fe40000000000 */
[----:B------:R-:W-:Y:S02]  /*50f0*/  SEL R220, RZ, 0x4, P1 ;  /* 0x00000004ffdc7807 */ /* 0x000fe40000800000 */
[----:B------:R-:W-:Y:S02]  /*5100*/  ISETP.GT.AND P0, PT, R155, 0x5f, PT ;  /* 0x0000005f9b00780c */ /* 0x000fe40003f04270 */
[----:B------:R-:W-:Y:S02]  /*5110*/  SEL R183, RZ, 0x4, P3 ;  /* 0x00000004ffb77807 */ /* 0x000fe40001800000 */
[----:B------:R-:W-:-:S02]  /*5120*/  SEL R221, RZ, 0x4, P2 ;  /* 0x00000004ffdd7807 */ /* 0x000fc40001000000 */
[----:B------:R-:W-:Y:S02]  /*5130*/  ISETP.GE.AND P1, PT, R5, UR5, PT ;  /* 0x0000000505007c0c */ /* 0x000fe4000bf26270 */
        /* <DEDUP_REMOVED lines=17> */
[----:B------:R-:W-:Y:S02]  /*5250*/  SEL R224, RZ, 0x4, P1 ;  /* 0x00000004ffe07807 */ /* 0x000fe40000800000 */
[----:B------:R-:W-:Y:S02]  /*5260*/  ISETP.GE.AND P0, PT, R177, UR5, PT ;  /* 0x00000005b1007c0c */ /* 0x000fe4000bf06270 */
[----:B------:R-:W-:Y:S02]  /*5270*/  ISETP.GE.AND P1, PT, R176, UR5, PT ;  /* 0x00000005b0007c0c */ /* 0x000fe4000bf26270 */
[----:B------:R-:W-:Y:S02]  /*5280*/  SEL R223, RZ, 0x4, P0 ;  /* 0x00000004ffdf7807 */ /* 0x000fe40000000000 */
[----:B------:R-:W-:Y:S02]  /*5290*/  SEL R225, RZ, 0x4, P1 ;  /* 0x00000004ffe17807 */ /* 0x000fe40000800000 */
[----:B------:R-:W-:-:S02]  /*52a0*/  ISETP.GE.AND P0, PT, R175, UR5, PT ;  /* 0x00000005af007c0c */ /* 0x000fc4000bf06270 */
[----:B------:R-:W-:Y:S02]  /*52b0*/  ISETP.GE.AND P1, PT, R0, UR5, PT ;  /* 0x0000000500007c0c */ /* 0x000fe4000bf26270 */
[----:B------:R-:W-:Y:S02]  /*52c0*/  SEL R227, RZ, 0x4, P0 ;  /* 0x00000004ffe37807 */ /* 0x000fe40000000000 */
[----:B------:R-:W-:Y:S02]  /*52d0*/  SEL R228, RZ, 0x4, P1 ;  /* 0x00000004ffe47807 */ /* 0x000fe40000800000 */
[----:B------:R-:W-:Y:S02]  /*52e0*/  ISETP.GE.AND P0, PT, R173, UR5, PT ;  /* 0x00000005ad007c0c */ /* 0x000fe4000bf06270 */
[----:B------:R-:W-:Y:S02]  /*52f0*/  ISETP.GE.AND P1, PT, R172, UR5, PT ;  /* 0x00000005ac007c0c */ /* 0x000fe4000bf26270 */
[----:B------:R-:W-:-:S02]  /*5300*/  SEL R231, RZ, 0x4, P0 ;  /* 0x00000004ffe77807 */ /* 0x000fc40000000000 */
        /* <DEDUP_REMOVED lines=18> */
[----:B------:R-:W-:Y:S01]  /*5430*/  ISETP.GE.AND P1, PT, R154, UR5, PT ;  /* 0x000000059a007c0c */ /* 0x000fe2000bf26270 */
[----:B------:R-:W-:Y:S01]  /*5440*/  ULDC.64 UR4, c[0x0][0x210] ;  /* 0x0000840000047ab9 */ /* 0x000fe20000000a00 */
[----:B------:R-:W-:Y:S02]  /*5450*/  ISETP.NE.U32.AND P3, PT, R12, RZ, PT ;  /* 0x000000ff0c00720c */ /* 0x000fe40003f65070 */
[----:B------:R-:W-:Y:S02]  /*5460*/  SEL R29, RZ, 0x4, P0 ;  /* 0x00000004ff1d7807 */ /* 0x000fe40000000000 */
[----:B------:R-:W-:Y:S02]  /*5470*/  SEL R12, RZ, 0x4, P1 ;  /* 0x00000004ff0c7807 */ /* 0x000fe40000800000 */
[----:B------:R-:W-:Y:S02]  /*5480*/  ISETP.GT.AND P0, PT, R155, 0x7f, PT ;  /* 0x0000007f9b00780c */ /* 0x000fe40003f04270 */
[----:B------:R-:W-:Y:S01]  /*5490*/  LEA R180, P1, R185, UR4, 0x2 ;  /* 0x00000004b9b47c11 */ /* 0x000fe2000f8210ff */
[----:B------:R-:W-:Y:S01]  /*54a0*/  UMOV UR4, 0x400 ;  /* 0x0000040000047882 */ /* 0x000fe20000000000 */
[----:B------:R-:W-:Y:S01]  /*54b0*/  SEL R154, R89, RZ, P0 ;  /* 0x000000ff599a7207 */ /* 0x000fe20000000000 */
[----:B------:R-:W-:Y:S01]  /*54c0*/  ULEA UR7, UR7, UR4, 0x18 ;  /* 0x0000000407077291 */ /* 0x000fe2000f8ec03f */
[----:B------:R-:W-:Y:S01]  /*54d0*/  LEA.HI.X.SX32 R181, R185, UR5, 0x2, P1 ;  /* 0x00000005b9b57c11 */ /* 0x000fe200088f16ff */
[----:B------:R-:W-:Y:S01]  /*54e0*/  UIADD3 UR4, UR12, -0x80, URZ ;  /* 0xffffff800c047890 */ /* 0x000fe2000fffe03f */
[----:B------:R-:W-:Y:S01]  /*54f0*/  ISETP.NE.U32.AND P1, PT, R7, RZ, PT ;  /* 0x000000ff0700720c */ /* 0x000fe20003f25070 */
[----:B------:R-:W-:Y:S01]  /*5500*/  IMAD R7, R8, 0x2, R195 ;  /* 0x0000000208077824 */ /* 0x000fe200078e02c3 */
[----:B------:R1:W-:Y:S01]  /*5510*/  STL [R1+0x4], R154 ;  /* 0x0000049a01007387 */ /* 0x0003e20000100800 */
[----:B------:R-:W-:-:S02]  /*5520*/  SEL R224, R224, RZ, P0 ;  /* 0x000000ffe0e07207 */ /* 0x000fc40000000000 */
[----:B------:R-:W-:Y:S01]  /*5530*/  SEL R223, R223, RZ, P0 ;  /* 0x000000ffdfdf7207 */ /* 0x000fe20000000000 */
[----:B------:R-:W-:Y:S01]  /*5540*/  STL [R1+0x104], R195 ;  /* 0x000104c301007387 */ /* 0x000fe20000100800 */
[----:B------:R-:W-:Y:S02]  /*5550*/  SEL R225, R225, RZ, P0 ;  /* 0x000000ffe1e17207 */ /* 0x000fe40000000000 */
[----:B------:R-:W-:Y:S02]  /*5560*/  SEL R227, R227, RZ, P0 ;  /* 0x000000ffe3e37207 */ /* 0x000fe40000000000 */
[----:B------:R-:W-:Y:S01]  /*5570*/  SEL R228, R228, RZ, P0 ;  /* 0x000000ffe4e47207 */ /* 0x000fe20000000000 */
[C---:B-1----:R-:W-:Y:S01]  /*5580*/  IMAD R154, R8.reuse, 0x2, R7 ;  /* 0x00000002089a7824 */ /* 0x042fe200078e0207 */
[----:B------:R-:W-:Y:S02]  /*5590*/  SEL R231, R231, RZ, P0 ;  /* 0x000000ffe7e77207 */ /* 0x000fe40000000000 */
[----:B------:R-:W-:Y:S01]  /*55a0*/  SEL R233, R233, RZ, P0 ;  /* 0x000000ffe9e97207 */ /* 0x000fe20000000000 */
[----:B------:R-:W-:Y:S01]  /*55b0*/  IMAD R164, R8, 0x2, R154 ;  /* 0x0000000208a47824 */ /* 0x000fe200078e029a */
[----:B------:R-:W-:-:S02]  /*55c0*/  SEL R235, R235, RZ, P0 ;  /* 0x000000ffebeb7207 */ /* 0x000fc40000000000 */
[----:B------:R-:W-:Y:S01]  /*55d0*/  SEL R237, R237, RZ, P0 ;  /* 0x000000ffeded7207 */ /* 0x000fe20000000000 */
[C---:B------:R-:W-:Y:S01]  /*55e0*/  IMAD R194, R8.reuse, 0x2, R164 ;  /* 0x0000000208c27824 */ /* 0x040fe200078e02a4 */
[----:B------:R-:W-:Y:S02]  /*55f0*/  SEL R239, R239, RZ, P0 ;  /* 0x000000ffefef7207 */ /* 0x000fe40000000000 */
[----:B------:R-:W-:Y:S01]  /*5600*/  SEL R249, R249, RZ, P0 ;  /* 0x000000fff9f97207 */ /* 0x000fe20000000000 */
[----:B------:R-:W-:Y:S01]  /*5610*/  IMAD R166, R8, 0x2, R194 ;  /* 0x0000000208a67824 */ /* 0x000fe200078e02c2 */
[----:B------:R-:W-:Y:S01]  /*5620*/  SEL R250, R250, RZ, P0 ;  /* 0x000000fffafa7207 */ /* 0x000fe20000000000 */
[----:B------:R1:W-:Y:S01]  /*5630*/  STL [R1+0x48], R194 ;  /* 0x000048c201007387 */ /* 0x0003e20000100800 */
[----:B------:R-:W-:Y:S01]  /*5640*/  SEL R251, R251, RZ, P0 ;  /* 0x000000fffbfb7207 */ /* 0x000fe20000000000 */
[----:B------:R-:W-:Y:S01]  /*5650*/  IMAD R168, R8, 0x2, R166 ;  /* 0x0000000208a87824 */ /* 0x000fe200078e02a6 */
[----:B------:R-:W-:-:S02]  /*5660*/  SEL R252, R252, RZ, P0 ;  /* 0x000000fffcfc7207 */ /* 0x000fc40000000000 */
[----:B------:R-:W-:Y:S01]  /*5670*/  SEL R153, R29, RZ, P0 ;  /* 0x000000ff1d997207 */ /* 0x000fe20000000000 */
[----:B------:R-:W-:Y:S01]  /*5680*/  IMAD R172, R8, 0x2, R168 ;  /* 0x0000000208ac7824 */ /* 0x000fe200078e02a8 */
[----:B------:R-:W-:Y:S02]  /*5690*/  SEL R12, R12, RZ, P0 ;  /* 0x000000ff0c0c7207 */ /* 0x000fe40000000000 */
[----:B------:R-:W-:Y:S01]  /*56a0*/  LEA R90, P0, R192, R88, 0x2 ;  /* 0x00000058c05a7211 */ /* 0x000fe200078010ff */
[----:B------:R-:W-:Y:S01]  /*56b0*/  IMAD R175, R8, 0x2, R172 ;  /* 0x0000000208af7824 */ /* 0x000fe200078e02ac */
[----:B------:R-:W-:Y:S02]  /*56c0*/  ISETP.NE.U32.AND P2, PT, R27, RZ, PT ;  /* 0x000000ff1b00720c */ /* 0x000fe40003f45070 */
[----:B------:R-:W-:Y:S01]  /*56d0*/  LEA.HI.X.SX32 R91, R192, R26, 0x2, P0 ;  /* 0x0000001ac05b7211 */ /* 0x000fe200000f16ff */
[----:B------:R-:W-:Y:S01]  /*56e0*/  IMAD R173, R8, 0x2, R175 ;  /* 0x0000000208ad7824 */ /* 0x000fe200078e02af */
[----:B------:R-:W-:-:S02]  /*56f0*/  LEA R28, P0, R196, R88, 0x2 ;  /* 0x00000058c41c7211 */ /* 0x000fc400078010ff */
[----:B------:R-:W-:Y:S01]  /*5700*/  @P4 LOP3.LUT R6, R6, 0x2000000, RZ, 0xfc, !PT ;  /* 0x0200000006064812 */ /* 0x000fe200078efcff */
[----:B------:R-:W-:Y:S01]  /*5710*/  IMAD R171, R8, 0x2, R173 ;  /* 0x0000000208ab7824 */ /* 0x000fe200078e02ad */
[----:B------:R-:W-:Y:S02]  /*5720*/  LEA.HI.X.SX32 R29, R196, R26, 0x2, P0 ;  /* 0x0000001ac41d7211 */ /* 0x000fe400000f16ff */
[----:B------:R-:W-:Y:S01]  /*5730*/  LEA R88, P0, R200, R88, 0x2 ;  /* 0x00000058c8587211 */ /* 0x000fe200078010ff */
[----:B------:R-:W-:Y:S01]  /*5740*/  IMAD R169, R8, 0x2, R171 ;  /* 0x0000000208a97824 */ /* 0x000fe200078e02ab */
[----:B------:R-:W-:Y:S02]  /*5750*/  LOP3.LUT R6, R6, 0xfbffffff, RZ, 0xc0, !PT ;  /* 0xfbffffff06067812 */ /* 0x000fe400078ec0ff */
[----:B------:R-:W-:Y:S01]  /*5760*/  LEA.HI.X.SX32 R89, R200, R26, 0x2, P0 ;  /* 0x0000001ac8597211 */ /* 0x000fe200000f16ff */
[----:B------:R-:W-:Y:S01]  /*5770*/  IMAD R26, R8, 0x2, R169 ;  /* 0x00000002081a7824 */ /* 0x000fe200078e02a9 */
[----:B------:R-:W-:-:S02]  /*5780*/  ISETP.NE.U32.AND P0, PT, R150, RZ, PT ;  /* 0x000000ff9600720c */ /* 0x000fc40003f05070 */
[----:B------:R-:W-:Y:S02]  /*5790*/  @P3 LOP3.LUT R6, R6, 0x4000000, RZ, 0xfc, !PT ;  /* 0x0400000006063812 */ /* 0x000fe400078efcff */
[C---:B------:R-:W-:Y:S02]  /*57a0*/  LEA R176, P6, R26.reuse, R180, 0x2 ;  /* 0x000000b41ab07211 */ /* 0x040fe400078c10ff */
[----:B------:R-:W-:Y:S02]  /*57b0*/  ISETP.NE.U32.AND P3, PT, R189, RZ, PT ;  /* 0x000000ffbd00720c */ /* 0x000fe40003f65070 */
[----:B------:R-:W-:Y:S01]  /*57c0*/  LEA.HI.X.SX32 R177, R26, R181, 0x2, P6 ;  /* 0x000000b51ab17211 */ /* 0x000fe200030f16ff */
[----:B------:R-:W-:Y:S01]  /*57d0*/  IMAD R26, R8, 0x2, R26 ;  /* 0x00000002081a7824 */ /* 0x000fe200078e021a */
[----:B------:R-:W-:Y:S02]  /*57e0*/  ISETP.NE.U32.AND P4, PT, R188, RZ, PT ;  /* 0x000000ffbc00720c */ /* 0x000fe40003f85070 */
[----:B------:R-:W-:-:S02]  /*57f0*/  LOP3.LUT R6, R6, 0xf7ffffff, RZ, 0xc0, !PT ;  /* 0xf7ffffff06067812 */ /* 0x000fc400078ec0ff */
[----:B------:R-:W-:-:S04]  /*5800*/  LEA R160, P6, R26, R180, 0x2 ;  /* 0x000000b41aa07211 */ /* 0x000fc800078c10ff */
[----:B------:R-:W-:Y:S01]  /*5810*/  LEA.HI.X.SX32 R161, R26, R181, 0x2, P6 ;  /* 0x000000b51aa17211 */ /* 0x000fe200030f16ff */
[----:B------:R-:W-:Y:S01]  /*5820*/  IMAD R26, R8, 0x2, R26 ;  /* 0x00000002081a7824 */ /* 0x000fe200078e021a */
[----:B------:R-:W-:Y:S02]  /*5830*/  @P3 LOP3.LUT R6, R6, 0x8000000, RZ, 0xfc, !PT ;  /* 0x0800000006063812 */ /* 0x000fe400078efcff */
[----:B------:R-:W-:Y:S01]  /*5840*/  ISETP.NE.U32.AND P3, PT, R21, RZ, PT ;  /* 0x000000ff1500720c */ /* 0x000fe20003f65070 */
[----:B------:R-:W-:Y:S01]  /*5850*/  VIADD R21, R3, UR7 ;  /* 0x0000000703157c36 */ /* 0x000fe20008000000 */
[----:B------:R-:W-:-:S04]  /*5860*/  LEA R156, P6, R26, R180, 0x2 ;  /* 0x000000b41a9c7211 */ /* 0x000fc800078c10ff */
[----:B------:R-:W-:Y:S01]  /*5870*/  LEA.HI.X.SX32 R157, R26, R181, 0x2, P6 ;  /* 0x000000b51a9d7211 */ /* 0x000fe200030f16ff */
[----:B------:R-:W-:-:S05]  /*5880*/  IMAD R26, R8, 0x2, R26 ;  /* 0x00000002081a7824 */ /* 0x000fca00078e021a */
[----:B------:R-:W-:-:S04]  /*5890*/  LEA R150, P6, R26, R180, 0x2 ;  /* 0x000000b41a967211 */ /* 0x000fc800078c10ff */
[----:B------:R-:W-:Y:S02]  /*58a0*/  LEA.HI.X.SX32 R151, R26, R181, 0x2, P6 ;  /* 0x000000b51a977211 */ /* 0x000fe400030f16ff */
        /* <DEDUP_REMOVED lines=18> */
[----:B-1----:R-:W-:-:S04]  /*59d0*/  LEA R194, P6, R173, R180, 0x2 ;  /* 0x000000b4adc27211 */ /* 0x002fc800078c10ff */
[----:B------:R-:W-:Y:S02]  /*59e0*/  LEA.HI.X.SX32 R195, R173, R181, 0x2, P6 ;  /* 0x000000b5adc37211 */ /* 0x000fe400030f16ff */
[----:B------:R-:W-:-:S04]  /*59f0*/  LEA R188, P6, R171, R180, 0x2 ;  /* 0x000000b4abbc7211 */ /* 0x000fc800078c10ff */
[----:B------:R-:W-:Y:S02]  /*5a00*/  LEA.HI.X.SX32 R189, R171, R181, 0x2, P6 ;  /* 0x000000b5abbd7211 */ /* 0x000fe400030f16ff */
[----:B------:R-:W-:-:S04]  /*5a10*/  LEA R180, P6, R169, R180, 0x2 ;  /* 0x000000b4a9b47211 */ /* 0x000fc800078c10ff */
[----:B------:R-:W-:Y:S02]  /*5a20*/  LEA.HI.X.SX32 R181, R169, R181, 0x2, P6 ;  /* 0x000000b5a9b57211 */ /* 0x000fe400030f16ff */
[----:B------:R-:W-:Y:S02]  /*5a30*/  ISETP.NE.U32.AND P6, PT, R248, RZ, PT ;  /* 0x000000fff800720c */ /* 0x000fe40003fc5070 */
[----:B------:R-:W-:-:S11]  /*5a40*/  LOP3.LUT R248, R3, 0x10, RZ, 0x3c, !PT ;  /* 0x0000001003f87812 */ /* 0x000fd600078e3cff */
[----:B------:R-:W-:Y:S01]  /*5a50*/  @!PT LDS RZ, [RZ] ;  /* 0x00000000fffff984 */ /* 0x000fe20000000800 */
[----:B------:R-:W-:Y:S01]  /*5a60*/  @!PT LDS RZ, [RZ] ;  /* 0x00000000fffff984 */ /* 0x000fe20000000800 */
[----:B------:R-:W-:Y:S01]  /*5a70*/  @!PT LDS RZ, [RZ] ;  /* 0x00000000fffff984 */ /* 0x000fe20000000800 */
[----:B------:R1:W-:Y:S01]  /*5a80*/  LDGSTS.E [R21+0x30000], desc[UR16][R26.64], P6 ;  /* 0x300000001a157fae */ /* 0x0003e2000b121850 */
[----:B------:R-:W-:Y:S02]  /*5a90*/  ISETP.NE.U32.AND P6, PT, R19, RZ, PT ;  /* 0x000000ff1300720c */ /* 0x000fe40003fc5070 */
[C---:B------:R-:W-:Y:S01]  /*5aa0*/  LOP3.LUT R19, R3.reuse, 0x20, RZ, 0x3c, !PT ;  /* 0x0000002003137812 */ /* 0x040fe200078e3cff */
[----:B------:R2:W-:Y:S01]  /*5ab0*/  LDGSTS.E [R21+0x30008], desc[UR16][R214.64], P3 ;  /* 0x30008000d6157fae */ /* 0x0005e20009921850 */
[----:B------:R-:W-:Y:S01]  /*5ac0*/  ISETP.NE.U32.AND P3, PT, R20, RZ, PT ;  /* 0x000000ff1400720c */ /* 0x000fe20003f65070 */
[----:B------:R-:W-:Y:S01]  /*5ad0*/  VIADD R20, R248, UR7 ;  /* 0x00000007f8147c36 */ /* 0x000fe20008000000 */
[----:B------:R-:W-:Y:S01]  /*5ae0*/  LOP3.LUT R248, R3, 0x40, RZ, 0x3c, !PT ;  /* 0x0000004003f87812 */ /* 0x000fe200078e3cff */
[----:B------:R-:W-:-:S06]  /*5af0*/  VIADD R19, R19, UR7 ;  /* 0x0000000713137c36 */ /* 0x000fcc0008000000 */
[----:B------:R3:W-:Y:S01]  /*5b00*/  LDGSTS.E [R20+0x30000], desc[UR16][R212.64], P6 ;  /* 0x30000000d4147fae */ /* 0x0007e2000b121850 */
[----:B------:R-:W-:Y:S02]  /*5b10*/  ISETP.NE.U32.AND P6, PT, R16, RZ, PT ;  /* 0x000000ff1000720c */ /* 0x000fe40003fc5070 */
[C---:B------:R-:W-:Y:S01]  /*5b20*/  LOP3.LUT R16, R3.reuse, 0x50, RZ, 0x3c, !PT ;  /* 0x0000005003107812 */ /* 0x040fe200078e3cff */
[----:B------:R4:W-:Y:S01]  /*5b30*/  LDGSTS.E [R20+0x30008], desc[UR16][R210.64], P3 ;  /* 0x30008000d2147fae */ /* 0x0009e20009921850 */
[----:B------:R-:W-:Y:S02]  /*5b40*/  ISETP.NE.U32.AND P3, PT, R18, RZ, PT ;  /* 0x000000ff1200720c */ /* 0x000fe40003f65070 */
[----:B------:R-:W-:Y:S01]  /*5b50*/  LOP3.LUT R18, R3, 0x30, RZ, 0x3c, !PT ;  /* 0x0000003003127812 */ /* 0x000fe200078e3cff */
[----:B------:R-:W-:-:S04]  /*5b60*/  VIADD R16, R16, UR7 ;  /* 0x0000000710107c36 */ /* 0x000fc80008000000 */
[----:B------:R-:W-:-:S06]  /*5b70*/  VIADD R18, R18, UR7 ;  /* 0x0000000712127c36 */ /* 0x000fcc0008000000 */
[----:B------:R4:W-:Y:S01]  /*5b80*/  LDGSTS.E [R19+0x30000], desc[UR16][R208.64], P3 ;  /* 0x30000000d0137fae */ /* 0x0009e20009921850 */
[----:B------:R-:W-:Y:S01]  /*5b90*/  ISETP.NE.U32.AND P3, PT, R17, RZ, PT ;  /* 0x000000ff1100720c */ /* 0x000fe20003f65070 */
[----:B------:R-:W-:Y:S02]  /*5ba0*/  VIADD R17, R248, UR7 ;  /* 0x00000007f8117c36 */ /* 0x000fe40008000000 */
[----:B------:R-:W1:Y:S01]  /*5bb0*/  S2R R248, SR_TID.X ;  /* 0x0000000000f87919 */ /* 0x000e620000002100 */
[----:B------:R4:W-:Y:S01]  /*5bc0*/  LDGSTS.E [R19+0x30008], desc[UR16][R206.64], P2 ;  /* 0x30008000ce137fae */ /* 0x0009e20009121850 */
[----:B------:R-:W-:-:S03]  /*5bd0*/  ISETP.NE.U32.AND P2, PT, R12, RZ, PT ;  /* 0x000000ff0c00720c */ /* 0x000fc60003f45070 */
[----:B------:R4:W-:Y:S01]  /*5be0*/  LDGSTS.E [R18+0x30000], desc[UR16][R204.64], P0 ;  /* 0x30000000cc127fae */ /* 0x0009e20008121850 */
[----:B------:R-:W-:-:S03]  /*5bf0*/  ISETP.GE.AND P0, PT, R5, UR4, PT ;  /* 0x0000000405007c0c */ /* 0x000fc6000bf06270 */
[----:B------:R4:W-:Y:S01]  /*5c00*/  LDGSTS.E [R18+0x30008], desc[UR16][R202.64], P1 ;  /* 0x30008000ca127fae */ /* 0x0009e20008921850 */
[----:B------:R-:W-:Y:S02]  /*5c10*/  SEL R12, RZ, 0x4, P0 ;  /* 0x00000004ff0c7807 */ /* 0x000fe40000000000 */
[----:B------:R-:W-:Y:S01]  /*5c20*/  ISETP.GT.AND P0, PT, R155, 0x9f, PT ;  /* 0x0000009f9b00780c */ /* 0x000fe20003f04270 */
[----:B------:R4:W-:Y:S01]  /*5c30*/  LDGSTS.E [R17+0x30000], desc[UR16][R198.64], P6 ;  /* 0x30000000c6117fae */ /* 0x0009e2000b121850 */
[----:B------:R-:W-:Y:S02]  /*5c40*/  ISETP.NE.U32.AND P6, PT, R246, RZ, PT ;  /* 0x000000fff600720c */ /* 0x000fe40003fc5070 */
[----:B------:R-:W-:Y:S01]  /*5c50*/  LOP3.LUT R246, R3, 0x60, RZ, 0x3c, !PT ;  /* 0x0000006003f67812 */ /* 0x000fe200078e3cff */
[----:B------:R4:W-:Y:S01]  /*5c60*/  LDGSTS.E [R17+0x30008], desc[UR16][R194.64], P3 ;  /* 0x30008000c2117fae */ /* 0x0009e20009921850 */
[----:B------:R-:W-:Y:S02]  /*5c70*/  ISETP.NE.U32.AND P3, PT, R247, RZ, PT ;  /* 0x000000fff700720c */ /* 0x000fe40003f65070 */
[----:B------:R-:W-:Y:S01]  /*5c80*/  SEL R247, R12, RZ, P0 ;  /* 0x000000ff0cf77207 */ /* 0x000fe20000000000 */
[----:B------:R-:W2:Y:S06]  /*5c90*/  S2R R5, SR_TID.X ;  /* 0x0000000000057919 */ /* 0x000eac0000002100 */
[----:B------:R4:W-:Y:S01]  /*5ca0*/  LDGSTS.E [R16+0x30000], desc[UR16][R188.64], P6 ;  /* 0x30000000bc107fae */ /* 0x0009e2000b121850 */
[----:B------:R-:W-:-:S02]  /*5cb0*/  ISETP.NE.U32.AND P6, PT, R14, RZ, PT ;  /* 0x000000ff0e00720c */ /* 0x000fc40003fc5070 */
[--C-:B-1----:R-:W-:Y:S01]  /*5cc0*/  SHF.R.U32.HI R14, RZ, 0x6, R248.reuse ;  /* 0x00000006ff0e7819 */ /* 0x102fe200000116f8 */
[----:B------:R1:W-:Y:S01]  /*5cd0*/  LDGSTS.E [R16+0x30008], desc[UR16][R180.64], P3 ;  /* 0x30008000b4107fae */ /* 0x0003e20009921850 */
[----:B------:R-:W-:Y:S01]  /*5ce0*/  ISETP.NE.U32.AND P3, PT, R15, RZ, PT ;  /* 0x000000ff0f00720c */ /* 0x000fe20003f65070 */
[----:B------:R-:W-:Y:S01]  /*5cf0*/  VIADD R15, R246, UR7 ;  /* 0x00000007f60f7c36 */ /* 0x000fe20008000000 */
[--C-:B------:R-:W-:Y:S02]  /*5d00*/  SHF.R.U32.HI R246, RZ, 0x6, R248.reuse ;  /* 0x00000006fff67819 */ /* 0x100fe400000116f8 */
[----:B------:R-:W-:Y:S02]  /*5d10*/  SGXT.U32 R14, R14, 0x1 ;  /* 0x000000010e0e781a */ /* 0x000fe40000000000 */
[----:B------:R-:W-:Y:S02]  /*5d20*/  SGXT.U32 R246, R246, 0x1 ;  /* 0x00000001f6f6781a */ /* 0x000fe40000000000 */
[----:B------:R-:W-:Y:S01]  /*5d30*/  SHF.R.U32.HI R248, RZ, 0x6, R248 ;  /* 0x00000006fff87819 */ /* 0x000fe200000116f8 */
[----:B------:R1:W-:Y:S01]  /*5d40*/  LDGSTS.E [R15+0x30000], desc[UR16][R176.64], P6 ;  /* 0x30000000b00f7fae */ /* 0x0003e2000b121850 */
[----:B------:R-:W-:-:S02]  /*5d50*/  LOP3.LUT R246, R246, 0x2, RZ, 0xfc, !PT ;  /* 0x00000002f6f67812 */ /* 0x000fc400078efcff */
[----:B------:R-:W-:Y:S01]  /*5d60*/  LOP3.LUT R14, R14, 0x4, RZ, 0xfc, !PT ;  /* 0x000000040e0e7812 */ /* 0x000fe200078efcff */
[----:B------:R1:W-:Y:S01]  /*5d70*/  LDGSTS.E [R15+0x30008], desc[UR16][R160.64], P3 ;  /* 0x30008000a00f7fae */ /* 0x0003e20009921850 */
[----:B------:R-:W-:Y:S02]  /*5d80*/  ISETP.GE.AND P1, PT, R246, UR4, PT ;  /* 0x00000004f6007c0c */ /* 0x000fe4000bf26270 */
[----:B------:R-:W-:Y:S02]  /*5d90*/  SGXT.U32 R248, R248, 0x1 ;  /* 0x00000001f8f8781a */ /* 0x000fe40000000000 */
[----:B------:R-:W-:Y:S02]  /*5da0*/  SEL R246, RZ, 0x4, P1 ;  /* 0x00000004fff67807 */ /* 0x000fe40000800000 */
[----:B------:R-:W-:Y:S02]  /*5db0*/  ISETP.GE.AND P1, PT, R14, UR4, PT ;  /* 0x000000040e007c0c */ /* 0x000fe4000bf26270 */
[----:B------:R-:W-:-:S02]  /*5dc0*/  LOP3.LUT R248, R248, 0x6, RZ, 0xfc, !PT ;  /* 0x00000006f8f87812 */ /* 0x000fc400078efcff */
[----:B--2---:R-:W-:Y:S02]  /*5dd0*/  SHF.R.U32.HI R5, RZ, 0x6, R5 ;  /* 0x00000006ff057819 */ /* 0x004fe40000011605 */
[----:B------:R-:W-:Y:S02]  /*5de0*/  SEL R12, RZ, 0x4, P1 ;  /* 0x00000004ff0c7807 */ /* 0x000fe40000800000 */
[----:B------:R-:W-:Y:S02]  /*5df0*/  ISETP.GE.AND P1, PT, R248, UR4, PT ;  /* 0x00000004f8007c0c */ /* 0x000fe4000bf26270 */
[----:B------:R-:W-:Y:S02]  /*5e00*/  SGXT.U32 R5, R5, 0x1 ;  /* 0x000000010505781a */ /* 0x000fe40000000000 */
[----:B------:R-:W-:Y:S02]  /*5e10*/  SEL R14, RZ, 0x4, P1 ;  /* 0x00000004ff0e7807 */ /* 0x000fe40000800000 */
[----:B------:R-:W-:-:S02]  /*5e20*/  ISETP.GE.AND P1, PT, R0, UR4, PT ;  /* 0x0000000400007c0c */ /* 0x000fc4000bf26270 */
[----:B------:R-:W-:Y:S02]  /*5e30*/  LOP3.LUT R5, R5, 0xa, RZ, 0xfc, !PT ;  /* 0x0000000a05057812 */ /* 0x000fe400078efcff */
[----:B------:R-:W-:Y:S02]  /*5e40*/  SEL R248, R246, RZ, P0 ;  /* 0x000000fff6f87207 */ /* 0x000fe40000000000 */
[----:B------:R-:W-:Y:S02]  /*5e50*/  SEL R246, RZ, 0x4, P1 ;  /* 0x00000004fff67807 */ /* 0x000fe40000800000 */
[----:B------:R-:W-:Y:S02]  /*5e60*/  ISETP.NE.U32.AND P3, PT, R11, RZ, PT ;  /* 0x000000ff0b00720c */ /* 0x000fe40003f65070 */
[----:B------:R-:W-:Y:S01]  /*5e70*/  ISETP.GE.AND P1, PT, R5, UR4, PT ;  /* 0x0000000405007c0c */ /* 0x000fe2000bf26270 */
[----:B------:R-:W2:Y:S01]  /*5e80*/  S2R R11, SR_TID.X ;  /* 0x00000000000b7919 */ /* 0x000ea20000002100 */
[----:B------:R-:W-:-:S02]  /*5e90*/  SEL R5, R14, RZ, P0 ;  /* 0x000000ff0e057207 */ /* 0x000fc40000000000 */
[----:B------:R-:W-:Y:S02]  /*5ea0*/  LOP3.LUT R14, R3, 0x70, RZ, 0x3c, !PT ;  /* 0x00000070030e7812 */ /* 0x000fe400078e3cff */
[----:B------:R-:W-:Y:S02]  /*5eb0*/  SEL R0, R12, RZ, P0 ;  /* 0x000000ff0c007207 */ /* 0x000fe40000000000 */
[----:B------:R-:W-:Y:S01]  /*5ec0*/  SEL R12, RZ, 0x4, P1 ;  /* 0x00000004ff0c7807 */ /* 0x000fe20000800000 */
[----:B------:R-:W-:Y:S01]  /*5ed0*/  VIADD R14, R14, UR7 ;  /* 0x000000070e0e7c36 */ /* 0x000fe20008000000 */
[----:B------:R-:W-:Y:S02]  /*5ee0*/  SEL R246, R246, RZ, P0 ;  /* 0x000000fff6f67207 */ /* 0x000fe40000000000 */
[----:B------:R-:W-:Y:S02]  /*5ef0*/  SEL R12, R12, RZ, P0 ;  /* 0x000000ff0c0c7207 */ /* 0x000fe40000000000 */
[----:B------:R1:W-:Y:S01]  /*5f00*/  LDGSTS.E [R14+0x30000], desc[UR16][R156.64], P3 ;  /* 0x300000009c0e7fae */ /* 0x0003e20009921850 */
[----:B------:R-:W-:-:S02]  /*5f10*/  ISETP.NE.U32.AND P3, PT, R4, RZ, PT ;  /* 0x000000ff0400720c */ /* 0x000fc40003f65070 */
[----:B------:R-:W-:Y:S01]  /*5f20*/  ISETP.NE.U32.AND P1, PT, R12, RZ, PT ;  /* 0x000000ff0c00720c */ /* 0x000fe20003f25070 */
[----:B------:R-:W-:-:S10]  /*5f30*/  VIADD R12, R2, UR7 ;  /* 0x00000007020c7c36 */ /* 0x000fd40008000000 */
[----:B------:R1:W-:Y:S01]  /*5f40*/  LDGSTS.E [R14+0x30008], desc[UR16][R150.64], P3 ;  /* 0x30008000960e7fae */ /* 0x0003e20009921850 */
[----:B------:R-:W-:-:S03]  /*5f50*/  ISETP.NE.U32.AND P3, PT, R245, RZ, PT ;  /* 0x000000fff500720c */ /* 0x000fc60003f65070 */
[----:B------:R-:W0:Y:S01]  /*5f60*/  LDGDEPBAR ;  /* 0x00000000000079af */ /* 0x000e220000000000 */
[----:B--2---:R-:W-:-:S03]  /*5f70*/  SHF.R.U32.HI R11, RZ, 0x6, R11 ;  /* 0x00000006ff0b7819 */ /* 0x004fc6000001160b */
[----:B------:R-:W-:Y:S01]  /*5f80*/  LDGSTS.E [R12], desc[UR16][R146.64], P5 ;  /* 0x00000000920c7fae */ /* 0x000fe2000a921850 */
[----:B------:R-:W-:-:S03]  /*5f90*/  SGXT.U32 R11, R11, 0x1 ;  /* 0x000000010b0b781a */ /* 0x000fc60000000000 */
[----:B------:R-:W-:Y:S01]  /*5fa0*/  LDGSTS.E [R12+0x400], desc[UR16][R144.64], P5 ;  /* 0x00400000900c7fae */ /* 0x000fe2000a921850 */
[----:B------:R-:W-:-:S03]  /*5fb0*/  LOP3.LUT R11, R11, 0xc, RZ, 0xfc, !PT ;  /* 0x0000000c0b0b7812 */ /* 0x000fc600078efcff */
[----:B------:R-:W-:Y:S01]  /*5fc0*/  LDGSTS.E [R12+0x800], desc[UR16][R142.64], P5 ;  /* 0x008000008e0c7fae */ /* 0x000fe2000a921850 */
[----:B------:R-:W-:Y:S02]  /*5fd0*/  ISETP.GE.AND P6, PT, R11, UR4, PT ;  /* 0x000000040b007c0c */ /* 0x000fe4000bfc6270 */
[----:B------:R-:W-:Y:S01]  /*5fe0*/  LOP3.LUT R11, R2, 0x40, RZ, 0x3c, !PT ;  /* 0x00000040020b7812 */ /* 0x000fe200078e3cff */
[----:B------:R-:W-:Y:S01]  /*5ff0*/  LDGSTS.E [R12+0xc00], desc[UR16][R24.64], P5 ;  /* 0x00c00000180c7fae */ /* 0x000fe2000a921850 */
[----:B------:R-:W-:-:S03]  /*6000*/  SEL R4, RZ, 0x4, P6 ;  /* 0x00000004ff047807 */ /* 0x000fc60003000000 */
[----:B------:R-:W-:Y:S01]  /*6010*/  LDGSTS.E [R12+0x1000], desc[UR16][R140.64], P5 ;  /* 0x010000008c0c7fae */ /* 0x000fe2000a921850 */
[----:B------:R-:W-:Y:S01]  /*6020*/  VIADD R11, R11, UR7 ;  /* 0x000000070b0b7c36 */ /* 0x000fe20008000000 */
[----:B------:R-:W-:Y:S02]  /*6030*/  SEL R4, R4, RZ, P0 ;  /* 0x000000ff04047207 */ /* 0x000fe40000000000 */
[----:B------:R-:W-:Y:S02]  /*6040*/  LDGSTS.E [R12+0x1400], desc[UR16][R138.64], P5 ;  /* 0x014000008a0c7fae */ /* 0x000fe4000a921850 */
[----:B------:R-:W-:Y:S01]  /*6050*/  ISETP.NE.U32.AND P6, PT, R4, RZ, PT ;  /* 0x000000ff0400720c */ /* 0x000fe20003fc5070 */
[----:B------:R-:W-:Y:S01]  /*6060*/  IMAD.SHL.U32 R4, R8, 0x20, RZ ;  /* 0x0000002008047824 */ /* 0x000fe200078e00ff */
[----:B------:R-:W-:Y:S03]  /*6070*/  LDGSTS.E [R12+0x1800], desc[UR16][R136.64], P5 ;  /* 0x01800000880c7fae */ /* 0x000fe6000a921850 */
[----:B------:R-:W-:Y:S01]  /*6080*/  IMAD.WIDE R26, R4, 0x4, R26 ;  /* 0x00000004041a7825 */ /* 0x000fe200078e021a */
[----:B------:R-:W-:Y:S04]  /*6090*/  LDGSTS.E [R12+0x1c00], desc[UR16][R134.64], P5 ;  /* 0x01c00000860c7fae */ /* 0x000fe8000a921850 */
        /* <DEDUP_REMOVED lines=56> */
[----:B------:R-:W0:Y:S01]  /*6420*/  LDGDEPBAR ;  /* 0x00000000000079af */ /* 0x000e220000000000 */
[----:B------:R-:W-:Y:S01]  /*6430*/  BAR.SYNC.DEFER_BLOCKING 0x0 ;  /* 0x0000000000007b1d */ /* 0x000fe20000010000 */
[----:B------:R-:W-:Y:S01]  /*6440*/  ISETP.NE.U32.AND P5, PT, R244, RZ, PT ;  /* 0x000000fff400720c */ /* 0x000fe20003fa5070 */
[----:B------:R-:W-:-:S04]  /*6450*/  IMAD.WIDE R214, R4, 0x4, R214 ;  /* 0x0000000404d67825 */ /* 0x000fc800078e02d6 */
[C---:B---3--:R-:W-:Y:S01]  /*6460*/  IMAD.WIDE R212, R4.reuse, 0x4, R212 ;  /* 0x0000000404d47825 */ /* 0x048fe200078e02d4 */
[----:B------:R-:W2:Y:S03]  /*6470*/  LDL.LU R245, [R1+0x4] ;  /* 0x0000040001f57983 */ /* 0x000ea60000300800 */
[----:B----4-:R-:W-:-:S04]  /*6480*/  IMAD.WIDE R210, R4, 0x4, R210 ;  /* 0x0000000404d27825 */ /* 0x010fc800078e02d2 */
[----:B------:R-:W-:-:S04]  /*6490*/  IMAD.WIDE R208, R4, 0x4, R208 ;  /* 0x0000000404d07825 */ /* 0x000fc800078e02d0 */
[----:B------:R-:W-:-:S04]  /*64a0*/  IMAD.WIDE R206, R4, 0x4, R206 ;  /* 0x0000000404ce7825 */ /* 0x000fc800078e02ce */
[C---:B------:R-:W-:Y:S01]  /*64b0*/  IMAD.WIDE R204, R4.reuse, 0x4, R204 ;  /* 0x0000000404cc7825 */ /* 0x040fe200078e02cc */
[----:B------:R-:W-:Y:S01]  /*64c0*/  @!PT LDS RZ, [RZ] ;  /* 0x00000000fffff984 */ /* 0x000fe20000000800 */
[----:B------:R-:W-:Y:S01]  /*64d0*/  @!PT LDS RZ, [RZ] ;  /* 0x00000000fffff984 */ /* 0x000fe20000000800 */
[----:B------:R-:W-:Y:S01]  /*64e0*/  @!PT LDS RZ, [RZ] ;  /* 0x00000000fffff984 */ /* 0x000fe20000000800 */
[----:B------:R3:W-:Y:S01]  /*64f0*/  LDGSTS.E [R21+0x32000], desc[UR16][R26.64], P3 ;  /* 0x320000001a157fae */ /* 0x0007e20009921850 */
[----:B------:R-:W-:Y:S02]  /*6500*/  ISETP.NE.U32.AND P3, PT, R243, RZ, PT ;  /* 0x000000fff300720c */ /* 0x000fe40003f65070 */
[----:B------:R-:W-:Y:S01]  /*6510*/  IMAD.WIDE R202, R4, 0x4, R202 ;  /* 0x0000000404ca7825 */ /* 0x000fe200078e02ca */
[----:B------:R4:W-:Y:S01]  /*6520*/  LDGSTS.E [R21+0x32008], desc[UR16][R214.64], P5 ;  /* 0x32008000d6157fae */ /* 0x0009e2000a921850 */
[----:B------:R-:W-:Y:S02]  /*6530*/  ISETP.NE.U32.AND P5, PT, R242, RZ, PT ;  /* 0x000000fff200720c */ /* 0x000fe40003fa5070 */
[----:B------:R-:W-:-:S04]  /*6540*/  IMAD.WIDE R198, R4, 0x4, R198 ;  /* 0x0000000404c67825 */ /* 0x000fc800078e02c6 */
[----:B------:R-:W-:-:S03]  /*6550*/  IMAD.WIDE R194, R4, 0x4, R194 ;  /* 0x0000000404c27825 */ /* 0x000fc600078e02c2 */
[----:B------:R4:W-:Y:S01]  /*6560*/  LDGSTS.E [R20+0x32000], desc[UR16][R212.64], P3 ;  /* 0x32000000d4147fae */ /* 0x0009e20009921850 */
[----:B------:R-:W-:Y:S01]  /*6570*/  ISETP.NE.U32.AND P3, PT, R241, RZ, PT ;  /* 0x000000fff100720c */ /* 0x000fe20003f65070 */
[----:B------:R-:W-:Y:S02]  /*6580*/  IMAD.WIDE R188, R4, 0x4, R188 ;  /* 0x0000000404bc7825 */ /* 0x000fe400078e02bc */
[----:B------:R4:W-:Y:S01]  /*6590*/  LDGSTS.E [R20+0x32008], desc[UR16][R210.64], P5 ;  /* 0x32008000d2147fae */ /* 0x0009e2000a921850 */
[----:B------:R-:W-:Y:S01]  /*65a0*/  ISETP.NE.U32.AND P5, PT, R240, RZ, PT ;  /* 0x000000fff000720c */ /* 0x000fe20003fa5070 */
[----:B-1----:R-:W-:-:S04]  /*65b0*/  IMAD.WIDE R180, R4, 0x4, R180 ;  /* 0x0000000404b47825 */ /* 0x002fc800078e02b4 */
[----:B------:R-:W-:-:S04]  /*65c0*/  IMAD.WIDE R176, R4, 0x4, R176 ;  /* 0x0000000404b07825 */ /* 0x000fc800078e02b0 */
[----:B------:R1:W-:Y:S01]  /*65d0*/  LDGSTS.E [R19+0x32000], desc[UR16][R208.64], P3 ;  /* 0x32000000d0137fae */ /* 0x0003e20009921850 */
[----:B------:R-:W-:Y:S01]  /*65e0*/  ISETP.NE.U32.AND P3, PT, R238, RZ, PT ;  /* 0x000000ffee00720c */ /* 0x000fe20003f65070 */
[----:B------:R-:W-:Y:S02]  /*65f0*/  IMAD.WIDE R160, R4, 0x4, R160 ;  /* 0x0000000404a07825 */ /* 0x000fe400078e02a0 */
[----:B------:R1:W-:Y:S01]  /*6600*/  LDGSTS.E [R19+0x32008], desc[UR16][R206.64], P5 ;  /* 0x32008000ce137fae */ /* 0x0003e2000a921850 */
[----:B------:R-:W-:Y:S01]  /*6610*/  ISETP.NE.U32.AND P5, PT, R236, RZ, PT ;  /* 0x000000ffec00720c */ /* 0x000fe20003fa5070 */
[----:B------:R-:W-:-:S04]  /*6620*/  IMAD.WIDE R156, R4, 0x4, R156 ;  /* 0x00000004049c7825 */ /* 0x000fc800078e029c */
[----:B------:R-:W-:-:S04]  /*6630*/  IMAD.WIDE R150, R4, 0x4, R150 ;  /* 0x0000000404967825 */ /* 0x000fc800078e0296 */
[----:B------:R1:W-:Y:S01]  /*6640*/  LDGSTS.E [R18+0x32000], desc[UR16][R204.64], P3 ;  /* 0x32000000cc127fae */ /* 0x0003e20009921850 */
[----:B------:R-:W-:Y:S01]  /*6650*/  ISETP.NE.U32.AND P3, PT, R234, RZ, PT ;  /* 0x000000ffea00720c */ /* 0x000fe20003f65070 */
[----:B---3--:R-:W-:Y:S02]  /*6660*/  IMAD.WIDE R26, R4, 0x4, R26 ;  /* 0x00000004041a7825 */ /* 0x008fe400078e021a */
[----:B------:R3:W-:Y:S01]  /*6670*/  LDGSTS.E [R18+0x32008], desc[UR16][R202.64], P5 ;  /* 0x32008000ca127fae */ /* 0x0007e2000a921850 */
[----:B------:R-:W-:Y:S01]  /*6680*/  ISETP.NE.U32.AND P5, PT, R232, RZ, PT ;  /* 0x000000ffe800720c */ /* 0x000fe20003fa5070 */
[----:B----4-:R-:W-:-:S04]  /*6690*/  IMAD.WIDE R214, R4, 0x4, R214 ;  /* 0x0000000404d67825 */ /* 0x010fc800078e02d6 */
[----:B------:R-:W-:-:S04]  /*66a0*/  IMAD.WIDE R212, R4, 0x4, R212 ;  /* 0x0000000404d47825 */ /* 0x000fc800078e02d4 */
        /* <DEDUP_REMOVED lines=8> */
[----:B------:R-:W-:Y:S01]  /*6730*/  LOP3.LUT P3, RZ, R6, 0x8000000, RZ, 0xc0, !PT ;  /* 0x0800000006ff7812 */ /* 0x000fe2000786c0ff */
[----:B------:R-:W-:Y:S02]  /*6740*/  IMAD.WIDE R204, R4, 0x4, R204 ;  /* 0x0000000404cc7825 */ /* 0x000fe400078e02cc */
[----:B------:R1:W-:Y:S01]  /*6750*/  LDGSTS.E [R16+0x32008], desc[UR16][R180.64], P5 ;  /* 0x32008000b4107fae */ /* 0x0003e2000a921850 */
[----:B------:R-:W-:Y:S01]  /*6760*/  ISETP.NE.U32.AND P5, PT, R226, RZ, PT ;  /* 0x000000ffe200720c */ /* 0x000fe20003fa5070 */
[----:B---3--:R-:W-:-:S04]  /*6770*/  IMAD.WIDE R202, R4, 0x4, R202 ;  /* 0x0000000404ca7825 */ /* 0x008fc800078e02ca */
[----:B----4-:R-:W-:-:S04]  /*6780*/  IMAD.WIDE R198, R4, 0x4, R198 ;  /* 0x0000000404c67825 */ /* 0x010fc800078e02c6 */
[----:B------:R3:W-:Y:S01]  /*6790*/  LDGSTS.E [R15+0x32000], desc[UR16][R176.64], P3 ;  /* 0x32000000b00f7fae */ /* 0x0007e20009921850 */
[----:B------:R-:W-:Y:S01]  /*67a0*/  LOP3.LUT P3, RZ, R6, 0x4000000, RZ, 0xc0, !PT ;  /* 0x0400000006ff7812 */ /* 0x000fe2000786c0ff */
[----:B------:R-:W-:Y:S02]  /*67b0*/  IMAD.WIDE R194, R4, 0x4, R194 ;  /* 0x0000000404c27825 */ /* 0x000fe400078e02c2 */
[----:B------:R4:W-:Y:S01]  /*67c0*/  LDGSTS.E [R15+0x32008], desc[UR16][R160.64], P5 ;  /* 0x32008000a00f7fae */ /* 0x0009e2000a921850 */
[----:B------:R-:W-:Y:S01]  /*67d0*/  ISETP.NE.U32.AND P5, PT, R222, RZ, PT ;  /* 0x000000ffde00720c */ /* 0x000fe20003fa5070 */
[----:B-1----:R-:W-:Y:S02]  /*67e0*/  IMAD.WIDE R188, R4, 0x4, R188 ;  /* 0x0000000404bc7825 */ /* 0x002fe400078e02bc */
[----:B------:R1:W-:Y:S01]  /*67f0*/  LDGSTS.E [R14+0x32000], desc[UR16][R156.64], P4 ;  /* 0x320000009c0e7fae */ /* 0x0003e2000a121850 */
[----:B------:R-:W-:Y:S01]  /*6800*/  LOP3.LUT P4, RZ, R6, 0x2000000, RZ, 0xc0, !PT ;  /* 0x0200000006ff7812 */ /* 0x000fe2000788c0ff */
[----:B------:R-:W-:-:S02]  /*6810*/  IMAD.SHL.U32 R6, R9, 0x20, RZ ;  /* 0x0000002009067824 */ /* 0x000fc400078e00ff */
[----:B------:R-:W-:-:S04]  /*6820*/  IMAD.WIDE R180, R4, 0x4, R180 ;  /* 0x0000000404b47825 */ /* 0x000fc800078e02b4 */
[----:B------:R-:W-:Y:S02]  /*6830*/  IMAD.WIDE R146, R6, 0x4, R146 ;  /* 0x0000000406927825 */ /* 0x000fe400078e0292 */
[----:B------:R1:W-:Y:S01]  /*6840*/  LDGSTS.E [R14+0x32008], desc[UR16][R150.64], P5 ;  /* 0x32008000960e7fae */ /* 0x0003e2000a921850 */
[----:B------:R-:W-:Y:S01]  /*6850*/  ISETP.NE.U32.AND P5, PT, R22, RZ, PT ;  /* 0x000000ff1600720c */ /* 0x000fe20003fa5070 */
[C---:B------:R-:W-:Y:S02]  /*6860*/  IMAD.WIDE R144, R6.reuse, 0x4, R144 ;  /* 0x0000000406907825 */ /* 0x040fe400078e0290 */
[----:B------:R-:W0:Y:S02]  /*6870*/  LDGDEPBAR ;  /* 0x00000000000079af */ /* 0x000e240000000000 */
[C---:B------:R-:W-:Y:S02]  /*6880*/  IMAD.WIDE R142, R6.reuse, 0x4, R142 ;  /* 0x00000004068e7825 */ /* 0x040fe400078e028e */
[----:B------:R1:W-:Y:S02]  /*6890*/  LDGSTS.E [R12+0x8000], desc[UR16][R146.64], P4 ;  /* 0x08000000920c7fae */ /* 0x0003e4000a121850 */
[----:B------:R-:W-:-:S02]  /*68a0*/  IMAD.WIDE R24, R6, 0x4, R24 ;  /* 0x0000000406187825 */ /* 0x000fc400078e0218 */
[----:B------:R1:W-:Y:S02]  /*68b0*/  LDGSTS.E [R12+0x8400], desc[UR16][R144.64], P4 ;  /* 0x08400000900c7fae */ /* 0x0003e4000a121850 */
[C---:B------:R-:W-:Y:S02]  /*68c0*/  IMAD.WIDE R140, R6.reuse, 0x4, R140 ;  /* 0x00000004068c7825 */ /* 0x040fe400078e028c */
[----:B------:R1:W-:Y:S02]  /*68d0*/  LDGSTS.E [R12+0x8800], desc[UR16][R142.64], P4 ;  /* 0x088000008e0c7fae */ /* 0x0003e4000a121850 */
        /* <DEDUP_REMOVED lines=118> */
[C---:B---3--:R-:W-:Y:S02]  /*7040*/  IMAD.WIDE R176, R4.reuse, 0x4, R176 ;  /* 0x0000000404b07825 */ /* 0x048fe400078e02b0 */
[----:B------:R3:W-:Y:S02]  /*7050*/  LDGSTS.E [R11+0xfa00], desc[UR16][R90.64], P4 ;  /* 0x0fa000005a0b7fae */ /* 0x0007e4000a121850 */
[C---:B----4-:R-:W-:Y:S02]  /*7060*/  IMAD.WIDE R160, R4.reuse, 0x4, R160 ;  /* 0x0000000404a07825 */ /* 0x050fe400078e02a0 */
[----:B------:R4:W-:Y:S01]  /*7070*/  LDGSTS.E [R11+0xfe00], desc[UR16][R88.64], P4 ;  /* 0x0fe00000580b7fae */ /* 0x0009e2000a121850 */
[----:B------:R-:W-:Y:S01]  /*7080*/  ISETP.NE.U32.AND P4, PT, R13, RZ, PT ;  /* 0x000000ff0d00720c */ /* 0x000fe20003f85070 */
[----:B-1----:R-:W-:-:S02]  /*7090*/  IMAD.WIDE R156, R4, 0x4, R156 ;  /* 0x00000004049c7825 */ /* 0x002fc400078e029c */
[----:B------:R-:W0:Y:S02]  /*70a0*/  LDGDEPBAR ;  /* 0x00000000000079af */ /* 0x000e240000000000 */
[----:B------:R-:W-:Y:S01]  /*70b0*/  IMAD.WIDE R150, R4, 0x4, R150 ;  /* 0x0000000404967825 */ /* 0x000fe200078e0296 */
[----:B------:R-:W-:Y:S03]  /*70c0*/  BAR.SYNC.DEFER_BLOCKING 0x0 ;  /* 0x0000000000007b1d */ /* 0x000fe60000010000 */
[----:B------:R-:W-:-:S04]  /*70d0*/  IMAD.WIDE R146, R6, 0x4, R146 ;  /* 0x0000000406927825 */ /* 0x000fc800078e0292 */
[----:B------:R-:W-:-:S04]  /*70e0*/  IMAD.WIDE R144, R6, 0x4, R144 ;  /* 0x0000000406907825 */ /* 0x000fc800078e0290 */
[----:B------:R-:W-:-:S04]  /*70f0*/  IMAD.WIDE R142, R6, 0x4, R142 ;  /* 0x00000004068e7825 */ /* 0x000fc800078e028e */
        /* <DEDUP_REMOVED lines=8> */
[C---:B------:R-:W-:Y:S01]  /*7180*/  IMAD.WIDE R136, R6.reuse, 0x4, R136 ;  /* 0x0000000406887825 */ /* 0x040fe200078e0288 */
        /* <DEDUP_REMOVED lines=13> */
[C---:B------:R-:W-:Y:S02]  /*7260*/  IMAD.WIDE R124, R6.reuse, 0x4, R124 ;  /* 0x00000004067c7825 */ /* 0x040fe400078e027c */
        /* <DEDUP_REMOVED lines=16> */
[----:B--2---:R-:W-:-:S04]  /*7370*/  IMAD.WIDE R52, R6, 0x4, R52 ;  /* 0x0000000406347825 */ /* 0x004fc800078e0234 */
        /* <DEDUP_REMOVED lines=16> */
[----:B------:R-:W-:Y:S01]  /*7480*/  IMAD.WIDE R36, R6, 0x4, R36 ;  /* 0x0000000406247825 */ /* 0x000fe200078e0224 */
[----:B------:R-:W-:Y:S02]  /*7490*/  ISETP.NE.U32.AND P4, PT, R224, RZ, PT ;  /* 0x000000ffe000720c */ /* 0x000fe40003f85070 */
[----:B------:R2:W-:Y:S01]  /*74a0*/  LDGSTS.E [R14+0x34008], desc[UR16][R150.64], P5 ;  /* 0x34008000960e7fae */ /* 0x0005e2000a921850 */
[C---:B------:R-:W-:Y:S01]  /*74b0*/  IMAD.WIDE R34, R6.reuse, 0x4, R34 ;  /* 0x0000000406227825 */ /* 0x040fe200078e0222 */
[----:B------:R-:W-:Y:S02]  /*74c0*/  ISETP.NE.U32.AND P5, PT, R223, RZ, PT ;  /* 0x000000ffdf00720c */ /* 0x000fe40003fa5070 */
[----:B------:R-:W0:Y:S01]  /*74d0*/  LDGDEPBAR ;  /* 0x00000000000079af */ /* 0x000e220000000000 */
[----:B------:R-:W-:-:S03]  /*74e0*/  IMAD.WIDE R32, R6, 0x4, R32 ;  /* 0x0000000406207825 */ /* 0x000fc600078e0220 */
[----:B------:R2:W-:Y:S01]  /*74f0*/  LDGSTS.E [R12+0x10000], desc[UR16][R146.64], P3 ;  /* 0x10000000920c7fae */ /* 0x0005e20009921850 */
        /* <DEDUP_REMOVED lines=64> */
[----:B---3--:R-:W-:-:S03]  /*7900*/  IMAD.WIDE R90, R6, 0x4, R90 ;  /* 0x00000004065a7825 */ /* 0x008fc600078e025a */
[----:B------:R3:W-:Y:S01]  /*7910*/  LDGSTS.E [R11+0x10600], desc[UR16][R86.64], P3 ;  /* 0x10600000560b7fae */ /* 0x0007e20009921850 */
[----:B----4-:R-:W-:-:S03]  /*7920*/  IMAD.WIDE R88, R6, 0x4, R88 ;  /* 0x0000000406587825 */ /* 0x010fc600078e0258 */
[----:B------:R4:W-:Y:S01]  /*7930*/  LDGSTS.E [R11+0x10a00], desc[UR16][R84.64], P3 ;  /* 0x10a00000540b7fae */ /* 0x0009e20009921850 */
[----:B-1----:R-:W-:-:S03]  /*7940*/  IMAD.WIDE R26, R4, 0x4, R26 ;  /* 0x00000004041a7825 */ /* 0x002fc600078e021a */
        /* <DEDUP_REMOVED lines=19> */
[----:B--2---:R-:W-:-:S03]  /*7a80*/  IMAD.WIDE R188, R4, 0x4, R188 ;  /* 0x0000000404bc7825 */ /* 0x004fc600078e02bc */
[----:B------:R2:W-:Y:S01]  /*7a90*/  LDGSTS.E [R11+0x13600], desc[UR16][R62.64], P3 ;  /* 0x136000003e0b7fae */ /* 0x0005e20009921850 */
[----:B------:R-:W-:-:S03]  /*7aa0*/  IMAD.WIDE R180, R4, 0x4, R180 ;  /* 0x0000000404b47825 */ /* 0x000fc600078e02b4 */
[----:B------:R2:W-:Y:S01]  /*7ab0*/  LDGSTS.E [R11+0x13a00], desc[UR16][R60.64], P3 ;  /* 0x13a000003c0b7fae */ /* 0x0005e20009921850 */
[----:B------:R-:W-:-:S03]  /*7ac0*/  IMAD.WIDE R176, R4, 0x4, R176 ;  /* 0x0000000404b07825 */ /* 0x000fc600078e02b0 */
[----:B------:R2:W-:Y:S01]  /*7ad0*/  LDGSTS.E [R11+0x13e00], desc[UR16][R58.64], P3 ;  /* 0x13e000003a0b7fae */ /* 0x0005e20009921850 */
[----:B------:R-:W-:-:S03]  /*7ae0*/  IMAD.WIDE R160, R4, 0x4, R160 ;  /* 0x0000000404a07825 */ /* 0x000fc600078e02a0 */
[----:B------:R2:W-:Y:S04]  /*7af0*/  LDGSTS.E [R11+0x14200], desc[UR16][R216.64], P3 ;  /* 0x14200000d80b7fae */ /* 0x0005e80009921850 */
        /* <DEDUP_REMOVED lines=15> */
[----:B------:R-:W0:Y:S01]  /*7bf0*/  LDGDEPBAR ;  /* 0x00000000000079af */ /* 0x000e220000000000 */
[----:B------:R-:W-:Y:S06]  /*7c00*/  BAR.SYNC.DEFER_BLOCKING 0x0 ;  /* 0x0000000000007b1d */ /* 0x000fec0000010000 */
[----:B------:R-:W-:Y:S01]  /*7c10*/  @!PT LDS RZ, [RZ] ;  /* 0x00000000fffff984 */ /* 0x000fe20000000800 */
[----:B------:R-:W-:Y:S01]  /*7c20*/  @!PT LDS RZ, [RZ] ;  /* 0x00000000fffff984 */ /* 0x000fe20000000800 */
[----:B------:R-:W-:Y:S01]  /*7c30*/  @!PT LDS RZ, [RZ] ;  /* 0x00000000fffff984 */ /* 0x000fe20000000800 */
[----:B------:R2:W-:Y:S01]  /*7c40*/  LDGSTS.E [R21+0x36000], desc[UR16][R26.64], P4 ;  /* 0x360000001a157fae */ /* 0x0005e2000a121850 */
[----:B------:R-:W-:-:S03]  /*7c50*/  ISETP.NE.U32.AND P4, PT, R225, RZ, PT ;  /* 0x000000ffe100720c */ /* 0x000fc60003f85070 */
[----:B------:R2:W-:Y:S01]  /*7c60*/  LDGSTS.E [R21+0x36008], desc[UR16][R214.64], P5 ;  /* 0x36008000d6157fae */ /* 0x0005e2000a921850 */
[----:B------:R-:W-:-:S09]  /*7c70*/  ISETP.NE.U32.AND P5, PT, R227, RZ, PT ;  /* 0x000000ffe300720c */ /* 0x000fd20003fa5070 */
[----:B------:R-:W-:Y:S01]  /*7c80*/  LDGSTS.E [R20+0x36000], desc[UR16][R212.64], P4 ;  /* 0x36000000d4147fae */ /* 0x000fe2000a121850 */
[----:B------:R-:W-:-:S03]  /*7c90*/  ISETP.NE.U32.AND P4, PT, R228, RZ, PT ;  /* 0x000000ffe400720c */ /* 0x000fc60003f85070 */
[----:B------:R-:W-:Y:S01]  /*7ca0*/  LDGSTS.E [R20+0x36008], desc[UR16][R210.64], P5 ;  /* 0x36008000d2147fae */ /* 0x000fe2000a921850 */
        /* <DEDUP_REMOVED lines=20> */
[----:B------:R-:W-:Y:S01]  /*7df0*/  ISETP.NE.U32.AND P5, PT, R153, RZ, PT ;  /* 0x000000ff9900720c */ /* 0x000fe20003fa5070 */
[C---:B------:R-:W-:Y:S02]  /*7e00*/  IMAD.WIDE R156, R4.reuse, 0x4, R156 ;  /* 0x00000004049c7825 */ /* 0x040fe400078e029c */
[----:B------:R-:W5:Y:S02]  /*7e10*/  LDL.LU R153, [R1+0x110] ;  /* 0x0001100001997983 */ /* 0x000f640000300800 */
[----:B------:R-:W-:Y:S01]  /*7e20*/  IMAD.WIDE R150, R4, 0x4, R150 ;  /* 0x0000000404967825 */ /* 0x000fe200078e0296 */
[----:B------:R-:W3:Y:S03]  /*7e30*/  S2R R245, SR_TID.X ;  /* 0x0000000000f57919 */ /* 0x000ee60000002100 */
[C---:B------:R-:W-:Y:S01]  /*7e40*/  IMAD.WIDE R146, R6.reuse, 0x4, R146 ;  /* 0x0000000406927825 */ /* 0x040fe200078e0292 */
[----:B------:R-:W-:Y:S03]  /*7e50*/  LDGSTS.E [R14+0x36000], desc[UR16][R156.64], P4 ;  /* 0x360000009c0e7fae */ /* 0x000fe6000a121850 */
[----:B------:R-:W-:Y:S01]  /*7e60*/  IMAD.WIDE R144, R6, 0x4, R144 ;  /* 0x0000000406907825 */ /* 0x000fe200078e0290 */
[----:B------:R-:W-:Y:S01]  /*7e70*/  LDGSTS.E [R14+0x36008], desc[UR16][R150.64], P5 ;  /* 0x36008000960e7fae */ /* 0x000fe2000a921850 */
[----:B------:R-:W-:-:S02]  /*7e80*/  ISETP.NE.U32.AND P5, PT, R247, RZ, PT ;  /* 0x000000fff700720c */ /* 0x000fc40003fa5070 */
[C---:B------:R-:W-:Y:S01]  /*7e90*/  IMAD.WIDE R142, R6.reuse, 0x4, R142 ;  /* 0x00000004068e7825 */ /* 0x040fe200078e028e */
[----:B------:R-:W0:Y:S03]  /*7ea0*/  LDGDEPBAR ;  /* 0x00000000000079af */ /* 0x000e260000000000 */
[C---:B------:R-:W-:Y:S01]  /*7eb0*/  IMAD.WIDE R24, R6.reuse, 0x4, R24 ;  /* 0x0000000406187825 */ /* 0x040fe200078e0218 */
[----:B------:R-:W-:Y:S03]  /*7ec0*/  LDGSTS.E [R12+0x18000], desc[UR16][R146.64], P2 ;  /* 0x18000000920c7fae */ /* 0x000fe60009121850 */
[C---:B------:R-:W-:Y:S01]  /*7ed0*/  IMAD.WIDE R140, R6.reuse, 0x4, R140 ;  /* 0x00000004068c7825 */ /* 0x040fe200078e028c */
[----:B------:R-:W-:Y:S03]  /*7ee0*/  LDGSTS.E [R12+0x18400], desc[UR16][R144.64], P2 ;  /* 0x18400000900c7fae */ /* 0x000fe60009121850 */
[C---:B------:R-:W-:Y:S01]  /*7ef0*/  IMAD.WIDE R138, R6.reuse, 0x4, R138 ;  /* 0x00000004068a7825 */ /* 0x040fe200078e028a */
[----:B------:R-:W-:Y:S03]  /*7f00*/  LDGSTS.E [R12+0x18800], desc[UR16][R142.64], P2 ;  /* 0x188000008e0c7fae */ /* 0x000fe60009121850 */
[C---:B------:R-:W-:Y:S01]  /*7f10*/  IMAD.WIDE R136, R6.reuse, 0x4, R136 ;  /* 0x0000000406887825 */ /* 0x040fe200078e0288 */
[----:B------:R-:W-:Y:S03]  /*7f20*/  LDGSTS.E [R12+0x18c00], desc[UR16][R24.64], P2 ;  /* 0x18c00000180c7fae */ /* 0x000fe60009121850 */
[----:B------:R-:W-:Y:S01]  /*7f30*/  IMAD.WIDE R134, R6, 0x4, R134 ;  /* 0x0000000406867825 */ /* 0x000fe200078e0286 */
[----:B------:R-:W-:Y:S01]  /*7f40*/  LDGSTS.E [R12+0x19000], desc[UR16][R140.64], P2 ;  /* 0x190000008c0c7fae */ /* 0x000fe20009121850 */
[----:B---3--:R-:W-:-:S02]  /*7f50*/  LOP3.LUT R244, R245, 0x1f, RZ, 0xc0, !PT ;  /* 0x0000001ff5f47812 */ /* 0x008fc400078ec0ff */
[C---:B------:R-:W-:Y:S01]  /*7f60*/  IMAD.WIDE R132, R6.reuse, 0x4, R132 ;  /* 0x0000000406847825 */ /* 0x040fe200078e0284 */
[----:B------:R-:W-:Y:S01]  /*7f70*/  SHF.R.U32.HI R245, RZ, 0x6, R245 ;  /* 0x00000006fff57819 */ /* 0x000fe200000116f5 */
[----:B------:R-:W-:Y:S02]  /*7f80*/  LDGSTS.E [R12+0x19400], desc[UR16][R138.64], P2 ;  /* 0x194000008a0c7fae */ /* 0x000fe40009121850 */
[C---:B------:R-:W-:Y:S01]  /*7f90*/  IMAD.WIDE R130, R6.reuse, 0x4, R130 ;  /* 0x0000000406827825 */ /* 0x040fe200078e0282 */
[----:B------:R-:W-:Y:S01]  /*7fa0*/  SGXT.U32 R245, R245, 0x1 ;  /* 0x00000001f5f5781a */ /* 0x000fe20000000000 */
[----:B------:R-:W-:Y:S02]  /*7fb0*/  LDGSTS.E [R12+0x19800], desc[UR16][R136.64], P2 ;  /* 0x19800000880c7fae */ /* 0x000fe40009121850 */
[C---:B------:R-:W-:Y:S01]  /*7fc0*/  IMAD.WIDE R128, R6.reuse, 0x4, R128 ;  /* 0x0000000406807825 */ /* 0x040fe200078e0280 */
[----:B------:R-:W-:Y:S01]  /*7fd0*/  LOP3.LUT R245, R245, 0xe, RZ, 0xfc, !PT ;  /* 0x0000000ef5f57812 */ /* 0x000fe200078efcff */
[----:B------:R-:W-:Y:S02]  /*7fe0*/  LDGSTS.E [R12+0x19c00], desc[UR16][R134.64], P2 ;  /* 0x19c00000860c7fae */ /* 0x000fe40009121850 */
[----:B------:R-:W-:-:S02]  /*7ff0*/  IMAD.WIDE R126, R6, 0x4, R126 ;  /* 0x00000004067e7825 */ /* 0x000fc400078e027e */
[----:B------:R-:W-:Y:S02]  /*8000*/  LDGSTS.E [R12+0x1a000], desc[UR16][R132.64], P2 ;  /* 0x1a000000840c7fae */ /* 0x000fe40009121850 */
[C---:B------:R-:W-:Y:S02]  /*8010*/  IMAD.WIDE R124, R6.reuse, 0x4, R124 ;  /* 0x00000004067c7825 */ /* 0x040fe400078e027c */
[----:B------:R-:W-:Y:S02]  /*8020*/  LDGSTS.E [R12+0x1a400], desc[UR16][R130.64], P2 ;  /* 0x1a400000820c7fae */ /* 0x000fe40009121850 */
[C---:B------:R-:W-:Y:S02]  /*8030*/  IMAD.WIDE R122, R6.reuse, 0x4, R122 ;  /* 0x00000004067a7825 */ /* 0x040fe400078e027a */
        /* <DEDUP_REMOVED lines=41> */
[C---:B----4-:R-:W-:Y:S02]  /*82d0*/  IMAD.WIDE R84, R6.reuse, 0x4, R84 ;  /* 0x0000000406547825 */ /* 0x050fe400078e0254 */
[----:B------:R-:W-:Y:S02]  /*82e0*/  LDGSTS.E [R12+0x1fc00], desc[UR16][R28.64], P2 ;  /* 0x1fc000001c0c7fae */ /* 0x000fe40009121850 */
[----:B-1----:R-:W-:-:S02]  /*82f0*/  IMAD.WIDE R82, R6, 0x4, R82 ;  /* 0x0000000406527825 */ /* 0x002fc400078e0252 */
        /* <DEDUP_REMOVED lines=19> */
[C---:B--2---:R-:W-:Y:S02]  /*8430*/  IMAD.WIDE R62, R6.reuse, 0x4, R62 ;  /* 0x00000004063e7825 */ /* 0x044fe400078e023e */
        /* <DEDUP_REMOVED lines=35> */
[----:B------:R-:W-:Y:S02]  /*8670*/  IMAD.WIDE R88, R6, 0x4, R88 ;  /* 0x0000000406587825 */ /* 0x000fe400078e0258 */
[----:B------:R-:W-:Y:S02]  /*8680*/  LDGSTS.E [R11+0x1f200], desc[UR16][R94.64], P2 ;  /* 0x1f2000005e0b7fae */ /* 0x000fe40009121850 */
[C---:B------:R-:W-:Y:S02]  /*8690*/  IMAD.WIDE R26, R4.reuse, 0x4, R26 ;  /* 0x00000004041a7825 */ /* 0x040fe400078e021a */
[----:B------:R-:W-:Y:S02]  /*86a0*/  LDGSTS.E [R11+0x1f600], desc[UR16][R92.64], P2 ;  /* 0x1f6000005c0b7fae */ /* 0x000fe40009121850 */
[----:B------:R-:W-:-:S02]  /*86b0*/  IMAD.WIDE R214, R4, 0x4, R214 ;  /* 0x0000000404d67825 */ /* 0x000fc400078e02d6 */
[----:B------:R-:W-:Y:S04]  /*86c0*/  LDGSTS.E [R11+0x1fa00], desc[UR16][R90.64], P2 ;  /* 0x1fa000005a0b7fae */ /* 0x000fe80009121850 */
[----:B------:R-:W-:Y:S01]  /*86d0*/  LDGSTS.E [R11+0x1fe00], desc[UR16][R88.64], P2 ;  /* 0x1fe00000580b7fae */ /* 0x000fe20009121850 */
[----:B------:R-:W-:-:S03]  /*86e0*/  ISETP.GE.AND P2, PT, R244, UR4, PT ;  /* 0x00000004f4007c0c */ /* 0x000fc6000bf46270 */
[----:B------:R-:W0:Y:S01]  /*86f0*/  LDGDEPBAR ;  /* 0x00000000000079af */ /* 0x000e220000000000 */
[----:B------:R-:W-:Y:S02]  /*8700*/  SEL R9, RZ, 0x4, P2 ;  /* 0x00000004ff097807 */ /* 0x000fe40001000000 */
[----:B------:R-:W-:Y:S01]  /*8710*/  ISETP.GE.AND P2, PT, R245, UR4, PT ;  /* 0x00000004f5007c0c */ /* 0x000fe2000bf46270 */
[----:B------:R-:W-:Y:S03]  /*8720*/  BAR.SYNC.DEFER_BLOCKING 0x0 ;  /* 0x0000000000007b1d */ /* 0x000fe60000010000 */
[----:B------:R-:W-:-:S04]  /*8730*/  SEL R13, RZ, 0x4, P2 ;  /* 0x00000004ff0d7807 */ /* 0x000fc80001000000 */
[----:B------:R-:W-:Y:S01]  /*8740*/  SEL R13, R13, RZ, P0 ;  /* 0x000000ff0d0d7207 */ /* 0x000fe20000000000 */
[----:B------:R-:W1:Y:S03]  /*8750*/  S2R R245, SR_TID.X ;  /* 0x0000000000f57919 */ /* 0x000e660000002100 */
[----:B------:R-:W-:Y:S01]  /*8760*/  ISETP.NE.U32.AND P2, PT, R13, RZ, PT ;  /* 0x000000ff0d00720c */ /* 0x000fe20003f45070 */
[----:B------:R-:W-:Y:S01]  /*8770*/  @!PT LDS RZ, [RZ] ;  /* 0x00000000fffff984 */ /* 0x000fe20000000800 */
[----:B------:R-:W-:Y:S01]  /*8780*/  @!PT LDS RZ, [RZ] ;  /* 0x00000000fffff984 */ /* 0x000fe20000000800 */
[----:B------:R-:W-:Y:S01]  /*8790*/  @!PT LDS RZ, [RZ] ;  /* 0x00000000fffff984 */ /* 0x000fe20000000800 */
[----:B------:R-:W-:Y:S01]  /*87a0*/  LDGSTS.E [R21+0x38000], desc[UR16][R26.64], P5 ;  /* 0x380000001a157fae */ /* 0x000fe2000a921850 */
[----:B------:R-:W-:-:S13]  /*87b0*/  ISETP.NE.U32.AND P5, PT, R248, RZ, PT ;  /* 0x000000fff800720c */ /* 0x000fda0003fa5070 */
[----:B------:R2:W-:Y:S01]  /*87c0*/  LDGSTS.E [R21+0x38008], desc[UR16][R214.64], P5 ;  /* 0x38008000d6157fae */ /* 0x0005e2000a921850 */
[----:B------:R-:W-:Y:S02]  /*87d0*/  ISETP.NE.U32.AND P5, PT, R0, RZ, PT ;  /* 0x000000ff0000720c */ /* 0x000fe40003fa5070 */
[----:B-1----:R-:W-:Y:S01]  /*87e0*/  SHF.R.U32.HI R244, RZ, 0x6, R245 ;  /* 0x00000006fff47819 */ /* 0x002fe200000116f5 */
[----:B------:R-:W5:Y:S03]  /*87f0*/  LDL.LU R0, [R1+0x10c] ;  /* 0x00010c0001007983 */ /* 0x000f660000300800 */
[----:B------:R-:W-:-:S04]  /*8800*/  SGXT.U32 R244, R244, 0x1 ;  /* 0x00000001f4f4781a */ /* 0x000fc80000000000 */
[----:B------:R-:W-:-:S04]  /*8810*/  LOP3.LUT R244, R244, 0x10, RZ, 0xfc, !PT ;  /* 0x00000010f4f47812 */ /* 0x000fc800078efcff */
[----:B------:R-:W-:Y:S02]  /*8820*/  ISETP.GE.AND P3, PT, R244, UR4, PT ;  /* 0x00000004f4007c0c */ /* 0x000fe4000bf66270 */
[--C-:B------:R-:W-:Y:S02]  /*8830*/  SHF.R.U32.HI R244, RZ, 0x6, R245.reuse ;  /* 0x00000006fff47819 */ /* 0x100fe400000116f5 */
[----:B------:R-:W-:Y:S02]  /*8840*/  SHF.R.U32.HI R245, RZ, 0x6, R245 ;  /* 0x00000006fff57819 */ /* 0x000fe400000116f5 */
[----:B------:R-:W-:Y:S02]  /*8850*/  SGXT.U32 R244, R244, 0x1 ;  /* 0x00000001f4f4781a */ /* 0x000fe40000000000 */
[----:B------:R-:W-:Y:S02]  /*8860*/  SGXT.U32 R245, R245, 0x1 ;  /* 0x00000001f5f5781a */ /* 0x000fe40000000000 */
[----:B------:R-:W-:-:S02]  /*8870*/  LOP3.LUT R244, R244, 0x12, RZ, 0xfc, !PT ;  /* 0x00000012f4f47812 */ /* 0x000fc400078efcff */
[----:B--2---:R-:W-:Y:S02]  /*8880*/  SEL R21, RZ, 0x4, P3 ;  /* 0x00000004ff157807 */ /* 0x004fe40001800000 */
[----:B------:R-:W-:Y:S02]  /*8890*/  LOP3.LUT R245, R245, 0x14, RZ, 0xfc, !PT ;  /* 0x00000014f5f57812 */ /* 0x000fe400078efcff */
[----:B------:R-:W-:-:S04]  /*88a0*/  ISETP.GE.AND P3, PT, R244, UR4, PT ;  /* 0x00000004f4007c0c */ /* 0x000fc8000bf66270 */
[----:B------:R-:W-:Y:S02]  /*88b0*/  SEL R13, RZ, 0x4, P3 ;  /* 0x00000004ff0d7807 */ /* 0x000fe40001800000 */
[----:B------:R-:W-:Y:S02]  /*88c0*/  ISETP.GE.AND P3, PT, R245, UR4, PT ;  /* 0x00000004f5007c0c */ /* 0x000fe4000bf66270 */
[----:B------:R-:W1:Y:S01]  /*88d0*/  S2R R245, SR_TID.X ;  /* 0x0000000000f57919 */ /* 0x000e620000002100 */
[----:B------:R-:W-:-:S05]  /*88e0*/  IMAD.WIDE R212, R4, 0x4, R212 ;  /* 0x0000000404d47825 */ /* 0x000fca00078e02d4 */
[----:B------:R-:W-:Y:S01]  /*88f0*/  LDGSTS.E [R20+0x38000], desc[UR16][R212.64], P5 ;  /* 0x38000000d4147fae */ /* 0x000fe2000a921850 */
[----:B------:R-:W-:Y:S02]  /*8900*/  SEL R21, R21, RZ, P0 ;  /* 0x000000ff15157207 */ /* 0x000fe40000000000 */
[--C-:B-1----:R-:W-:Y:S02]  /*8910*/  SHF.R.U32.HI R165, RZ, 0x6, R245.reuse ;  /* 0x00000006ffa57819 */ /* 0x102fe400000116f5 */
[----:B------:R-:W-:Y:S02]  /*8920*/  SHF.R.U32.HI R167, RZ, 0x6, R245 ;  /* 0x00000006ffa77819 */ /* 0x000fe400000116f5 */
[----:B------:R-:W-:Y:S02]  /*8930*/  SGXT.U32 R165, R165, 0x1 ;  /* 0x00000001a5a5781a */ /* 0x000fe40000000000 */
[----:B------:R-:W-:Y:S02]  /*8940*/  SGXT.U32 R167, R167, 0x1 ;  /* 0x00000001a7a7781a */ /* 0x000fe40000000000 */
[----:B------:R-:W-:-:S02]  /*8950*/  LOP3.LUT R165, R165, 0x18, RZ, 0xfc, !PT ;  /* 0x00000018a5a57812 */ /* 0x000fc400078efcff */
[--C-:B------:R-:W-:Y:S02]  /*8960*/  SHF.R.U32.HI R183, RZ, 0x6, R245.reuse ;  /* 0x00000006ffb77819 */ /* 0x100fe400000116f5 */
[----:B------:R-:W-:Y:S02]  /*8970*/  ISETP.GE.AND P5, PT, R165, UR4, PT ;  /* 0x00000004a5007c0c */ /* 0x000fe4000bfa6270 */
[--C-:B------:R-:W-:Y:S02]  /*8980*/  SHF.R.U32.HI R244, RZ, 0x6, R245.reuse ;  /* 0x00000006fff47819 */ /* 0x100fe400000116f5 */
[----:B------:R-:W-:Y:S02]  /*8990*/  LOP3.LUT R167, R167, 0x1a, RZ, 0xfc, !PT ;  /* 0x0000001aa7a77812 */ /* 0x000fe400078efcff */
[----:B------:R-:W-:Y:S02]  /*89a0*/  SGXT.U32 R183, R183, 0x1 ;  /* 0x00000001b7b7781a */ /* 0x000fe40000000000 */
[----:B------:R-:W-:-:S02]  /*89b0*/  SHF.R.U32.HI R245, RZ, 0x6, R245 ;  /* 0x00000006fff57819 */ /* 0x000fc400000116f5 */
[----:B------:R-:W-:Y:S02]  /*89c0*/  SEL R26, RZ, 0x4, P5 ;  /* 0x00000004ff1a7807 */ /* 0x000fe40002800000 */
[----:B------:R-:W-:Y:S02]  /*89d0*/  SGXT.U32 R244, R244, 0x1 ;  /* 0x00000001f4f4781a */ /* 0x000fe40000000000 */
[----:B------:R-:W-:Y:S02]  /*89e0*/  ISETP.GE.AND P5, PT, R167, UR4, PT ;  /* 0x00000004a7007c0c */ /* 0x000fe4000bfa6270 */
[----:B------:R-:W-:Y:S02]  /*89f0*/  LOP3.LUT R183, R183, 0x1c, RZ, 0xfc, !PT ;  /* 0x0000001cb7b77812 */ /* 0x000fe400078efcff */
[----:B------:R-:W-:Y:S02]  /*8a00*/  SGXT.U32 R245, R245, 0x1 ;  /* 0x00000001f5f5781a */ /* 0x000fe40000000000 */
[----:B------:R-:W-:-:S02]  /*8a10*/  LOP3.LUT R244, R244, 0x16, RZ, 0xfc, !PT ;  /* 0x00000016f4f47812 */ /* 0x000fc400078efcff */
[----:B------:R-:W-:Y:S02]  /*8a20*/  SEL R22, RZ, 0x4, P5 ;  /* 0x00000004ff167807 */ /* 0x000fe40002800000 */
[----:B------:R-:W-:Y:S02]  /*8a30*/  ISETP.GE.AND P5, PT, R183, UR4, PT ;  /* 0x00000004b7007c0c */ /* 0x000fe4000bfa6270 */
[----:B------:R-:W-:Y:S02]  /*8a40*/  LOP3.LUT R245, R245, 0x1e, RZ, 0xfc, !PT ;  /* 0x0000001ef5f57812 */ /* 0x000fe400078efcff */
[----:B------:R-:W-:Y:S02]  /*8a50*/  SEL R163, RZ, 0x4, P3 ;  /* 0x00000004ffa37807 */ /* 0x000fe40001800000 */
[----:B------:R-:W-:Y:S02]  /*8a60*/  ISETP.NE.U32.AND P4, PT, R21, RZ, PT ;  /* 0x000000ff1500720c */ /* 0x000fe40003f85070 */
[----:B------:R-:W-:-:S02]  /*8a70*/  ISETP.GE.AND P3, PT, R244, UR4, PT ;  /* 0x00000004f4007c0c */ /* 0x000fc4000bf66270 */
[----:B------:R-:W-:Y:S02]  /*8a80*/  SEL R13, R13, RZ, P0 ;  /* 0x000000ff0d0d7207 */ /* 0x000fe40000000000 */
[----:B------:R-:W-:Y:S02]  /*8a90*/  SEL R21, RZ, 0x4, P5 ;  /* 0x00000004ff157807 */ /* 0x000fe40002800000 */
[----:B------:R-:W-:Y:S02]  /*8aa0*/  ISETP.GE.AND P5, PT, R245, UR4, PT ;  /* 0x00000004f5007c0c */ /* 0x000fe4000bfa6270 */
[----:B------:R-:W-:Y:S02]  /*8ab0*/  SEL R27, RZ, 0x4, P3 ;  /* 0x00000004ff1b7807 */ /* 0x000fe40001800000 */
[----:B------:R-:W-:Y:S02]  /*8ac0*/  ISETP.NE.U32.AND P3, PT, R13, RZ, PT ;  /* 0x000000ff0d00720c */ /* 0x000fe40003f65070 */
[----:B------:R-:W-:-:S02]  /*8ad0*/  SEL R13, RZ, 0x4, P5 ;  /* 0x00000004ff0d7807 */ /* 0x000fc40002800000 */
[----:B------:R-:W-:Y:S02]  /*8ae0*/  SEL R9, R9, RZ, P0 ;  /* 0x000000ff09097207 */ /* 0x000fe40000000000 */
[----:B------:R-:W-:Y:S02]  /*8af0*/  SEL R163, R163, RZ, P0 ;  /* 0x000000ffa3a37207 */ /* 0x000fe40000000000 */
[----:B------:R-:W-:Y:S02]  /*8b00*/  SEL R27, R27, RZ, P0 ;  /* 0x000000ff1b1b7207 */ /* 0x000fe40000000000 */
[----:B------:R-:W-:Y:S02]  /*8b10*/  SEL R26, R26, RZ, P0 ;  /* 0x000000ff1a1a7207 */ /* 0x000fe40000000000 */
[----:B------:R-:W-:Y:S02]  /*8b20*/  SEL R22, R22, RZ, P0 ;  /* 0x000000ff16167207 */ /* 0x000fe40000000000 */
[----:B------:R-:W-:-:S02]  /*8b30*/  SEL R21, R21, RZ, P0 ;  /* 0x000000ff15157207 */ /* 0x000fc40000000000 */
[----:B------:R-:W-:Y:S02]  /*8b40*/  SEL R13, R13, RZ, P0 ;  /* 0x000000ff0d0d7207 */ /* 0x000fe40000000000 */
[----:B------:R-:W-:Y:S02]  /*8b50*/  ISETP.NE.U32.AND P0, PT, R5, RZ, PT ;  /* 0x000000ff0500720c */ /* 0x000fe40003f05070 */
[----:B------:R-:W-:Y:S01]  /*8b60*/  ISETP.NE.U32.AND P5, PT, R246, RZ, PT ;  /* 0x000000fff600720c */ /* 0x000fe20003fa5070 */
[----:B------:R-:W-:-:S04]  /*8b70*/  IMAD.WIDE R210, R4, 0x4, R210 ;  /* 0x0000000404d27825 */ /* 0x000fc800078e02d2 */
[----:B------:R-:W-:-:S04]  /*8b80*/  IMAD.WIDE R208, R4, 0x4, R208 ;  /* 0x0000000404d07825 */ /* 0x000fc800078e02d0 */
[C---:B------:R-:W-:Y:S02]  /*8b90*/  IMAD.WIDE R206, R4.reuse, 0x4, R206 ;  /* 0x0000000404ce7825 */ /* 0x040fe400078e02ce */
[----:B------:R-:W-:Y:S02]  /*8ba0*/  LDGSTS.E [R20+0x38008], desc[UR16][R210.64], P0 ;  /* 0x38008000d2147fae */ /* 0x000fe40008121850 */
[C---:B------:R-:W-:Y:S01]  /*8bb0*/  IMAD.WIDE R204, R4.reuse, 0x4, R204 ;  /* 0x0000000404cc7825 */ /* 0x040fe200078e02cc */
[----:B------:R-:W-:Y:S01]  /*8bc0*/  ISETP.NE.U32.AND P0, PT, R163, RZ, PT ;  /* 0x000000ffa300720c */ /* 0x000fe20003f05070 */
[----:B------:R-:W-:Y:S02]  /*8bd0*/  LDGSTS.E [R19+0x38000], desc[UR16][R208.64], P5 ;  /* 0x38000000d0137fae */ /* 0x000fe4000a921850 */
[C---:B------:R-:W-:Y:S01]  /*8be0*/  IMAD.WIDE R202, R4.reuse, 0x4, R202 ;  /* 0x0000000404ca7825 */ /* 0x040fe200078e02ca */
[----:B------:R-:W-:Y:S01]  /*8bf0*/  ISETP.NE.U32.AND P5, PT, R27, RZ, PT ;  /* 0x000000ff1b00720c */ /* 0x000fe20003fa5070 */
[----:B------:R-:W-:Y:S02]  /*8c00*/  LDGSTS.E [R19+0x38008], desc[UR16][R206.64], P1 ;  /* 0x38008000ce137fae */ /* 0x000fe40008921850 */
[----:B------:R-:W-:Y:S01]  /*8c10*/  IMAD.WIDE R198, R4, 0x4, R198 ;  /* 0x0000000404c67825 */ /* 0x000fe200078e02c6 */
[----:B------:R-:W-:Y:S01]  /*8c20*/  ISETP.NE.U32.AND P1, PT, R26, RZ, PT ;  /* 0x000000ff1a00720c */ /* 0x000fe20003f25070 */
[----:B------:R-:W-:Y:S02]  /*8c30*/  LDGSTS.E [R18+0x38000], desc[UR16][R204.64], P6 ;  /* 0x38000000cc127fae */ /* 0x000fe4000b121850 */
[----:B------:R-:W-:Y:S01]  /*8c40*/  IMAD.WIDE R194, R4, 0x4, R194 ;  /* 0x0000000404c27825 */ /* 0x000fe200078e02c2 */
[----:B------:R-:W-:Y:S01]  /*8c50*/  ISETP.NE.U32.AND P6, PT, R22, RZ, PT ;  /* 0x000000ff1600720c */ /* 0x000fe20003fc5070 */
[----:B------:R-:W-:Y:S01]  /*8c60*/  LDGSTS.E [R18+0x38008], desc[UR16][R202.64], P2 ;  /* 0x38008000ca127fae */ /* 0x000fe20009121850 */
[----:B------:R-:W-:-:S03]  /*8c70*/  ISETP.NE.U32.AND P2, PT, R21, RZ, PT ;  /* 0x000000ff1500720c */ /* 0x000fc60003f45070 */
[----:B------:R-:W-:Y:S01]  /*8c80*/  LDGSTS.E [R17+0x38000], desc[UR16][R198.64], P4 ;  /* 0x38000000c6117fae */ /* 0x000fe2000a121850 */
[----:B------:R-:W-:Y:S01]  /*8c90*/  ISETP.NE.U32.AND P4, PT, R13, RZ, PT ;  /* 0x000000ff0d00720c */ /* 0x000fe20003f85070 */
[C---:B------:R-:W-:Y:S02]  /*8ca0*/  IMAD.WIDE R188, R4.reuse, 0x4, R188 ;  /* 0x0000000404bc7825 */ /* 0x040fe400078e02bc */
[----:B------:R-:W-:Y:S01]  /*8cb0*/  LDGSTS.E [R17+0x38008], desc[UR16][R194.64], P3 ;  /* 0x38008000c2117fae */ /* 0x000fe20009921850 */
[----:B------:R-:W-:Y:S01]  /*8cc0*/  ISETP.NE.U32.AND P3, PT, R9, RZ, PT ;  /* 0x000000ff0900720c */ /* 0x000fe20003f65070 */
        /* <DEDUP_REMOVED lines=13> */
[----:B------:R-:W0:Y:S02]  /*8da0*/  LDGDEPBAR ;  /* 0x00000000000079af */ /* 0x000e240000000000 */
[----:B------:R-:W-:-:S02]  /*8db0*/  IMAD.WIDE R142, R6, 0x4, R142 ;  /* 0x00000004068e7825 */ /* 0x000fc400078e028e */
[----:B------:R-:W-:Y:S02]  /*8dc0*/  LDGSTS.E [R12+0x20000], desc[UR16][R146.64], P3 ;  /* 0x20000000920c7fae */ /* 0x000fe40009921850 */
[C---:B------:R-:W-:Y:S02]  /*8dd0*/  IMAD.WIDE R24, R6.reuse, 0x4, R24 ;  /* 0x0000000406187825 */ /* 0x040fe400078e0218 */
[----:B------:R-:W-:Y:S02]  /*8de0*/  LDGSTS.E [R12+0x20400], desc[UR16][R144.64], P3 ;  /* 0x20400000900c7fae */ /* 0x000fe40009921850 */
[C---:B------:R-:W-:Y:S02]  /*8df0*/  IMAD.WIDE R140, R6.reuse, 0x4, R140 ;  /* 0x00000004068c7825 */ /* 0x040fe400078e028c */
[----:B------:R-:W-:Y:S02]  /*8e00*/  LDGSTS.E [R12+0x20800], desc[UR16][R142.64], P3 ;  /* 0x208000008e0c7fae */ /* 0x000fe40009921850 */
[----:B------:R-:W-:-:S02]  /*8e10*/  IMAD.WIDE R138, R6, 0x4, R138 ;  /* 0x00000004068a7825 */ /* 0x000fc400078e028a */
[----:B------:R1:W-:Y:S02]  /*8e20*/  LDGSTS.E [R12+0x20c00], desc[UR16][R24.64], P3 ;  /* 0x20c00000180c7fae */ /* 0x0003e40009921850 */
        /* <DEDUP_REMOVED lines=54> */
[C---:B------:R-:W-:Y:S01]  /*9190*/  IMAD.WIDE R86, R6.reuse, 0x4, R86 ;  /* 0x0000000406567825 */ /* 0x040fe200078e0256 */
[----:B------:R-:W2:Y:S03]  /*91a0*/  S2R R5, SR_TID.X ;  /* 0x0000000000057919 */ /* 0x000ea60000002100 */
[C---:B------:R-:W-:Y:S01]  /*91b0*/  IMAD.WIDE R84, R6.reuse, 0x4, R84 ;  /* 0x0000000406547825 */ /* 0x040fe200078e0254 */
[----:B------:R3:W-:Y:S03]  /*91c0*/  LDGSTS.E [R12+0x27c00], desc[UR16][R28.64], P3 ;  /* 0x27c000001c0c7fae */ /* 0x0007e60009921850 */
        /* <DEDUP_REMOVED lines=39> */
[----:B------:R-:W-:Y:S01]  /*9440*/  ISETP.GE.AND P0, PT, R155, 0x20, PT ;  /* 0x000000209b00780c */ /* 0x000fe20003f06270 */
        /* <DEDUP_REMOVED lines=17> */
[----:B------:R-:W-:Y:S02]  /*9560*/  IMAD.WIDE R88, R6, 0x4, R88 ;  /* 0x0000000406587825 */ /* 0x000fe400078e0258 */
[----:B------:R-:W-:Y:S01]  /*9570*/  LDGSTS.E [R11+0x27200], desc[UR16][R94.64], P3 ;  /* 0x272000005e0b7fae */ /* 0x000fe20009921850 */
[----:B--2---:R-:W-:-:S03]  /*9580*/  SHF.R.U32.HI R5, RZ, 0x6, R5 ;  /* 0x00000006ff057819 */ /* 0x004fc60000011605 */
[----:B------:R-:W-:Y:S04]  /*9590*/  LDGSTS.E [R11+0x27600], desc[UR16][R92.64], P3 ;  /* 0x276000005c0b7fae */ /* 0x000fe80009921850 */
[----:B------:R-:W-:Y:S04]  /*95a0*/  LDGSTS.E [R11+0x27a00], desc[UR16][R90.64], P3 ;  /* 0x27a000005a0b7fae */ /* 0x000fe80009921850 */
[----:B------:R2:W-:Y:S01]  /*95b0*/  LDGSTS.E [R11+0x27e00], desc[UR16][R88.64], P3 ;  /* 0x27e00000580b7fae */ /* 0x0005e20009921850 */
[----:B------:R-:W-:-:S03]  /*95c0*/  SGXT.U32 R5, R5, 0x1 ;  /* 0x000000010505781a */ /* 0x000fc60000000000 */
[----:B------:R-:W0:Y:S01]  /*95d0*/  LDGDEPBAR ;  /* 0x00000000000079af */ /* 0x000e220000000000 */
[----:B-1----:R-:W-:Y:S02]  /*95e0*/  CS2R R24, SRZ ;  /* 0x0000000000187805 */ /* 0x002fe4000001ff00 */
[----:B------:R-:W-:Y:S02]  /*95f0*/  CS2R R26, SRZ ;  /* 0x00000000001a7805 */ /* 0x000fe4000001ff00 */
[----:B---3--:R-:W-:Y:S02]  /*9600*/  CS2R R28, SRZ ;  /* 0x00000000001c7805 */ /* 0x008fe4000001ff00 */
[----:B------:R-:W-:Y:S02]  /*9610*/  CS2R R30, SRZ ;  /* 0x00000000001e7805 */ /* 0x000fe4000001ff00 */
[----:B------:R-:W-:Y:S02]  /*9620*/  CS2R R32, SRZ ;  /* 0x0000000000207805 */ /* 0x000fe4000001ff00 */
[----:B------:R-:W-:-:S02]  /*9630*/  CS2R R34, SRZ ;  /* 0x0000000000227805 */ /* 0x000fc4000001ff00 */
[----:B------:R-:W-:Y:S02]  /*9640*/  CS2R R36, SRZ ;  /* 0x0000000000247805 */ /* 0x000fe4000001ff00 */
[----:B------:R-:W-:Y:S02]  /*9650*/  CS2R R38, SRZ ;  /* 0x0000000000267805 */ /* 0x000fe4000001ff00 */
[----:B------:R-:W-:Y:S02]  /*9660*/  CS2R R40, SRZ ;  /* 0x0000000000287805 */ /* 0x000fe4000001ff00 */
        /* <DEDUP_REMOVED lines=8> */
[----:B----4-:R-:W-:-:S02]  /*96f0*/  CS2R R58, SRZ ;  /* 0x00000000003a7805 */ /* 0x010fc4000001ff00 */
        /* <DEDUP_REMOVED lines=14> */
[----:B--2---:R-:W-:Y:S02]  /*97e0*/  CS2R R88, SRZ ;  /* 0x0000000000587805 */ /* 0x004fe4000001ff00 */
        /* <DEDUP_REMOVED lines=30> */
[----:B------:R-:W-:Y:S01]  /*99d0*/  CS2R R150, SRZ ;  /* 0x0000000000967805 */ /* 0x000fe2000001ff00 */
[----:B------:R-:W-:Y:S06]  /*99e0*/  @!P0 BRA `(.L_x_0) ;  /* 0x0000004000048947 */ /* 0x000fec0003800000 */
[----:B------:R-:W2:Y:S04]  /*99f0*/  LDL.LU R240, [R1+0x8] ;  /* 0x0000080001f07983 */ /* 0x000ea80000300800 */
[----:B------:R-:W3:Y:S04]  /*9a00*/  LDL.LU R238, [R1+0xc] ;  /* 0x00000c0001ee7983 */ /* 0x000ee80000300800 */
[----:B------:R-:W4:Y:S04]  /*9a10*/  LDL.LU R236, [R1+0x10] ;  /* 0x0000100001ec7983 */ /* 0x000f280000300800 */
        /* <DEDUP_REMOVED lines=9> */
[----:B------:R-:W4:Y:S01]  /*9ab0*/  LDL.LU R187, [R1+0x38] ;  /* 0x0000380001bb7983 */ /* 0x000f220000300800 */
[----:B-----5:R-:W-:-:S02]  /*9ac0*/  SHF.R.S32.HI R9, RZ, 0x1f, R153 ;  /* 0x0000001fff097819 */ /* 0x020fc40000011499 */
[C---:B------:R-:W-:Y:S01]  /*9ad0*/  IADD3 R198, P6, R153.reuse, R200, RZ ;  /* 0x000000c899c67210 */ /* 0x040fe20007fde0ff */
[----:B------:R-:W4:Y:S01]  /*9ae0*/  LDL.LU R179, [R1+0x3c] ;  /* 0x00003c0001b37983 */ /* 0x000f220000300800 */
[C---:B------:R-:W-:Y:S02]  /*9af0*/  IADD3 R194, P5, R153.reuse, R196, RZ ;  /* 0x000000c499c27210 */ /* 0x040fe40007fbe0ff */
[C---:B------:R-:W-:Y:S01]  /*9b00*/  IADD3 R191, P3, R153.reuse, R192, RZ ;  /* 0x000000c099bf7210 */ /* 0x040fe20007f7e0ff */
[----:B------:R-:W4:Y:S01]  /*9b10*/  LDL.LU R229, [R1+0x40] ;  /* 0x0000400001e57983 */ /* 0x000f220000300800 */
[C---:B------:R-:W-:Y:S02]  /*9b20*/  IADD3 R188, P2, R153.reuse, R190, RZ ;  /* 0x000000be99bc7210 */ /* 0x040fe40007f5e0ff */
[----:B------:R-:W-:Y:S01]  /*9b30*/  IADD3 R184, P1, R153, R186, RZ ;  /* 0x000000ba99b87210 */ /* 0x000fe20007f3e0ff */
[----:B------:R-:W4:Y:S01]  /*9b40*/  LDL.LU R244, [R1+0x44] ;  /* 0x0000440001f47983 */ /* 0x000f220000300800 */
[----:B------:R-:W-:-:S02]  /*9b50*/  LEA.HI.X.SX32 R200, R200, R9, 0x1, P6 ;  /* 0x00000009c8c87211 */ /* 0x000fc400030f0eff */
[C---:B------:R-:W-:Y:S01]  /*9b60*/  IADD3 R180, P0, R153.reuse, R182, RZ ;  /* 0x000000b699b47210 */ /* 0x040fe20007f1e0ff */
[----:B------:R-:W4:Y:S01]  /*9b70*/  LDL.LU R242, [R1+0x4c] ;  /* 0x00004c0001f27983 */ /* 0x000f220000300800 */
[C---:B------:R-:W-:Y:S02]  /*9b80*/  IADD3 R170, P6, R153.reuse, R174, RZ ;  /* 0x000000ae99aa7210 */ /* 0x040fe40007fde0ff */
[-C--:B------:R-:W-:Y:S01]  /*9b90*/  LEA.HI.X.SX32 R196, R196, R9.reuse, 0x1, P5 ;  /* 0x00000009c4c47211 */ /* 0x080fe200028f0eff */
[----:B------:R-:W-:Y:S01]  /*9ba0*/  STL [R1+0x114], R3 ;  /* 0x0001140301007387 */ /* 0x000fe20000100800 */
[C---:B------:R-:W-:Y:S02]  /*9bb0*/  IADD3 R160, P5, R153.reuse, R162, RZ ;  /* 0x000000a299a07210 */ /* 0x040fe40007fbe0ff */
[----:B------:R-:W-:Y:S01]  /*9bc0*/  LEA.HI.X.SX32 R192, R192, R9, 0x1, P3 ;  /* 0x00000009c0c07211 */ /* 0x000fe200018f0eff */
[----:B------:R1:W-:Y:S01]  /*9bd0*/  STL [R1+0x110], R2 ;  /* 0x0001100201007387 */ /* 0x0003e20000100800 */
[----:B------:R-:W-:-:S02]  /*9be0*/  IADD3 R176, P4, R153, R178, RZ ;  /* 0x000000b299b07210 */ /* 0x000fc40007f9e0ff */
[C---:B------:R-:W-:Y:S01]  /*9bf0*/  IADD3 R156, P3, R153.reuse, R158, RZ ;  /* 0x0000009e999c7210 */ /* 0x040fe20007f7e0ff */
[----:B------:R-:W-:Y:S01]  /*9c00*/  STL [R1+0x10c], R0 ;  /* 0x00010c0001007387 */ /* 0x000fe20000100800 */
[-C--:B------:R-:W-:Y:S02]  /*9c10*/  LEA.HI.X.SX32 R190, R190, R9.reuse, 0x1, P2 ;  /* 0x00000009bebe7211 */ /* 0x080fe400010f0eff */
[C---:B------:R-:W-:Y:S02]  /*9c20*/  IADD3 R151, P2, R153.reuse, R152, RZ ;  /* 0x0000009899977210 */ /* 0x040fe40007f5e0ff */
[-C--:B------:R-:W-:Y:S02]  /*9c30*/  LEA.HI.X.SX32 R186, R186, R9.reuse, 0x1, P1 ;  /* 0x00000009baba7211 */ /* 0x080fe400008f0eff */
[----:B------:R-:W-:Y:S02]  /*9c40*/  IADD3 R149, P1, R153, R10, RZ ;  /* 0x0000000a99957210 */ /* 0x000fe40007f3e0ff */
[----:B------:R-:W-:-:S02]  /*9c50*/  LEA.HI.X.SX32 R182, R182, R9, 0x1, P0 ;  /* 0x00000009b6b67211 */ /* 0x000fc400000f0eff */
[----:B------:R-:W-:Y:S02]  /*9c60*/  LEA.HI.X.SX32 R174, R174, R9, 0x1, P6 ;  /* 0x00000009aeae7211 */ /* 0x000fe400030f0eff */
[C---:B------:R-:W-:Y:S02]  /*9c70*/  IADD3 R147, P0, R153.reuse, R23, RZ ;  /* 0x0000001799937210 */ /* 0x040fe40007f1e0ff */
[-C--:B------:R-:W-:Y:S02]  /*9c80*/  LEA.HI.X.SX32 R162, R162, R9.reuse, 0x1, P5 ;  /* 0x00000009a2a27211 */ /* 0x080fe400028f0eff */
[-C--:B------:R-:W-:Y:S02]  /*9c90*/  LEA.HI.X.SX32 R178, R178, R9.reuse, 0x1, P4 ;  /* 0x00000009b2b27211 */ /* 0x080fe400020f0eff */
[----:B------:R-:W-:Y:S02]  /*9ca0*/  LEA.HI.X.SX32 R158, R158, R9, 0x1, P3 ;  /* 0x000000099e9e7211 */ /* 0x000fe400018f0eff */
[----:B------:R-:W-:-:S02]  /*9cb0*/  IADD3 R145, P4, R153, R159, RZ ;  /* 0x0000009f99917210 */ /* 0x000fc40007f9e0ff */
[-C--:B------:R-:W-:Y:S02]  /*9cc0*/  LEA.HI.X.SX32 R152, R152, R9.reuse, 0x1, P2 ;  /* 0x0000000998987211 */ /* 0x080fe400010f0eff */
[-C--:B------:R-:W-:Y:S02]  /*9cd0*/  LEA.HI.X.SX32 R150, R10, R9.reuse, 0x1, P1 ;  /* 0x000000090a967211 */ /* 0x080fe400008f0eff */
[-C--:B------:R-:W-:Y:S02]  /*9ce0*/  LEA.HI.X.SX32 R148, R23, R9.reuse, 0x1, P0 ;  /* 0x0000000917947211 */ /* 0x080fe400000f0eff */
[----:B------:R-:W-:Y:S02]  /*9cf0*/  LEA.HI.X.SX32 R146, R159, R9, 0x1, P4 ;  /* 0x000000099f927211 */ /* 0x000fe400020f0eff */
[C---:B--2---:R-:W-:Y:S02]  /*9d00*/  IADD3 R143, P6, R153.reuse, R240, RZ ;  /* 0x000000f0998f7210 */ /* 0x044fe40007fde0ff */
[----:B---3--:R-:W-:-:S02]  /*9d10*/  IADD3 R141, P5, R153, R238, RZ ;  /* 0x000000ee998d7210 */ /* 0x008fc40007fbe0ff */
[-C--:B------:R-:W-:Y:S02]  /*9d20*/  LEA.HI.X.SX32 R144, R240, R9.reuse, 0x1, P6 ;  /* 0x00000009f0907211 */ /* 0x080fe400030f0eff */
[C---:B----4-:R-:W-:Y:S01]  /*9d30*/  IADD3 R139, P3, R153.reuse, R236, RZ ;  /* 0x000000ec998b7210 */ /* 0x050fe20007f7e0ff */
[----:B------:R-:W2:Y:S01]  /*9d40*/  LDL.LU R240, [R1+0x50] ;  /* 0x0000500001f07983 */ /* 0x000ea20000300800 */
[-C--:B------:R-:W-:Y:S02]  /*9d50*/  LEA.HI.X.SX32 R142, R238, R9.reuse, 0x1, P5 ;  /* 0x00000009ee8e7211 */ /* 0x080fe400028f0eff */
[C---:B------:R-:W-:Y:S01]  /*9d60*/  IADD3 R137, P2, R153.reuse, R234, RZ ;  /* 0x000000ea99897210 */ /* 0x040fe20007f5e0ff */
[----:B------:R-:W3:Y:S01]  /*9d70*/  LDL.LU R238, [R1+0x54] ;  /* 0x0000540001ee7983 */ /* 0x000ee20000300800 */
[-C--:B------:R-:W-:Y:S02]  /*9d80*/  LEA.HI.X.SX32 R140, R236, R9.reuse, 0x1, P3 ;  /* 0x00000009ec8c7211 */ /* 0x080fe400018f0eff */
[----:B------:R-:W-:Y:S01]  /*9d90*/  IADD3 R135, P1, R153, R232, RZ ;  /* 0x000000e899877210 */ /* 0x000fe20007f3e0ff */
[----:B------:R-:W4:Y:S01]  /*9da0*/  LDL.LU R236, [R1+0x58] ;  /* 0x0000580001ec7983 */ /* 0x000f220000300800 */
[----:B------:R-:W-:-:S02]  /*9db0*/  LEA.HI.X.SX32 R138, R234, R9, 0x1, P2 ;  /* 0x00000009ea8a7211 */ /* 0x000fc400010f0eff */
[C---:B------:R-:W-:Y:S01]  /*9dc0*/  IADD3 R133, P0, R153.reuse, R230, RZ ;  /* 0x000000e699857210 */ /* 0x040fe20007f1e0ff */
[----:B------:R-:W2:Y:S01]  /*9dd0*/  LDL.LU R234, [R1+0x5c] ;  /* 0x00005c0001ea7983 */ /* 0x000ea20000300800 */
[-C--:B------:R-:W-:Y:S02]  /*9de0*/  LEA.HI.X.SX32 R136, R232, R9.reuse, 0x1, P1 ;  /* 0x00000009e8887211 */ /* 0x080fe400008f0eff */
[C---:B------:R-:W-:Y:S01]  /*9df0*/  IADD3 R131, P4, R153.reuse, R226, RZ ;  /* 0x000000e299837210 */ /* 0x040fe20007f9e0ff */
[----:B------:R-:W3:Y:S01]  /*9e00*/  LDL.LU R232, [R1+0x60] ;  /* 0x0000600001e87983 */ /* 0x000ee20000300800 */
[-C--:B------:R-:W-:Y:S02]  /*9e10*/  LEA.HI.X.SX32 R134, R230, R9.reuse, 0x1, P0 ;  /* 0x00000009e6867211 */ /* 0x080fe400000f0eff */
[----:B------:R-:W-:Y:S01]  /*9e20*/  LEA.HI.X.SX32 R132, R226, R9, 0x1, P4 ;  /* 0x00000009e2847211 */ /* 0x000fe200020f0eff */
[----:B------:R-:W4:Y:S04]  /*9e30*/  LDL.LU R230, [R1+0x64] ;  /* 0x0000640001e67983 */ /* 0x000f280000300800 */
[----:B------:R-:W3:Y:S04]  /*9e40*/  LDL.LU R228, [R1+0x68] ;  /* 0x0000680001e47983 */ /* 0x000ee80000300800 */
[----:B------:R-:W3:Y:S04]  /*9e50*/  LDL.LU R226, [R1+0x6c] ;  /* 0x00006c0001e27983 */ /* 0x000ee80000300800 */
[----:B------:R-:W3:Y:S04]  /*9e60*/  LDL.LU R224, [R1+0x70] ;  /* 0x0000700001e07983 */ /* 0x000ee80000300800 */
[----:B------:R-:W3:Y:S01]  /*9e70*/  LDL.LU R222, [R1+0x74] ;  /* 0x0000740001de7983 */ /* 0x000ee20000300800 */
[----:B------:R-:W-:-:S03]  /*9e80*/  IADD3 R249, P0, R153, R187, RZ ;  /* 0x000000bb99f97210 */ /* 0x000fc60007f1e0ff */
[----:B------:R-:W3:Y:S01]  /*9e90*/  LDL.LU R220, [R1+0x78] ;  /* 0x0000780001dc7983 */ /* 0x000ee20000300800 */
[----:B------:R-:W-:-:S03]  /*9ea0*/  LEA.HI.X.SX32 R250, R187, R9, 0x1, P0 ;  /* 0x00000009bbfa7211 */ /* 0x000fc600000f0eff */
[----:B------:R-:W3:Y:S04]  /*9eb0*/  LDL.LU R201, [R1+0x7c] ;  /* 0x00007c0001c97983 */ /* 0x000ee80000300800 */
[----:B------:R-:W2:Y:S01]  /*9ec0*/  LDL.LU R187, [R1+0x80] ;  /* 0x0000800001bb7983 */ /* 0x000ea20000300800 */
[C---:B------:R-:W-:Y:S02]  /*9ed0*/  IADD3 R10, P2, R153.reuse, R197, RZ ;  /* 0x000000c5990a7210 */ /* 0x040fe40007f5e0ff */
[----:B------:R-:W-:Y:S01]  /*9ee0*/  IADD3 R251, P1, R153, R193, RZ ;  /* 0x000000c199fb7210 */ /* 0x000fe20007f3e0ff */
[----:B------:R-:W3:Y:S01]  /*9ef0*/  LDL.LU R214, [R1+0x84] ;  /* 0x0000840001d67983 */ /* 0x000ee20000300800 */
[-C--:B------:R-:W-:Y:S02]  /*9f00*/  LEA.HI.X.SX32 R12, R197, R9.reuse, 0x1, P2 ;  /* 0x00000009c50c7211 */ /* 0x080fe400010f0eff */
[----:B------:R-:W-:Y:S01]  /*9f10*/  LEA.HI.X.SX32 R252, R193, R9, 0x1, P1 ;  /* 0x00000009c1fc7211 */ /* 0x000fe200008f0eff */
[----:B------:R-:W3:Y:S01]  /*9f20*/  LDL.LU R197, [R1+0x88] ;  /* 0x0000880001c57983 */ /* 0x000ee20000300800 */
[----:B------:R-:W-:-:S03]  /*9f30*/  IADD3 R22, P6, R153, R245, RZ ;  /* 0x000000f599167210 */ /* 0x000fc60007fde0ff */
[----:B------:R-:W3:Y:S01]  /*9f40*/  LDL.LU R210, [R1+0x8c] ;  /* 0x00008c0001d27983 */ /* 0x000ee20000300800 */
[----:B------:R-:W-:-:S03]  /*9f50*/  IADD3 R18, P5, R153, R243, RZ ;  /* 0x000000f399127210 */ /* 0x000fc60007fbe0ff */
[----:B------:R-:W3:Y:S01]  /*9f60*/  LDL.LU R193, [R1+0x90] ;  /* 0x0000900001c17983 */ /* 0x000ee20000300800 */
[----:B------:R-:W-:-:S03]  /*9f70*/  IADD3 R247, P4, R153, R179, RZ ;  /* 0x000000b399f77210 */ /* 0x000fc60007f9e0ff */
[----:B------:R-:W3:Y:S04]  /*9f80*/  LDL.LU R206, [R1+0x94] ;  /* 0x0000940001ce7983 */ /* 0x000ee80000300800 */
[----:B------:R-:W3:Y:S01]  /*9f90*/  LDL.LU R204, [R1+0x9c] ;  /* 0x00009c0001cc7983 */ /* 0x000ee20000300800 */
[----:B------:R-:W-:-:S03]  /*9fa0*/  LEA.HI.X.SX32 R130, R245, R9, 0x1, P6 ;  /* 0x00000009f5827211 */ /* 0x000fc600030f0eff */
[----:B------:R-:W3:Y:S01]  /*9fb0*/  LDL.LU R202, [R1+0xa4] ;  /* 0x0000a40001ca7983 */ /* 0x000ee20000300800 */
[----:B------:R-:W-:-:S03]  /*9fc0*/  LEA.HI.X.SX32 R20, R243, R9, 0x1, P5 ;  /* 0x00000009f3147211 */ /* 0x000fc600028f0eff */
[----:B------:R-:W3:Y:S01]  /*9fd0*/  LDL.LU R17, [R1+0xa8] ;  /* 0x0000a80001117983 */ /* 0x000ee20000300800 */
[----:B------:R-:W-:-:S03]  /*9fe0*/  LEA.HI.X.SX32 R248, R179, R9, 0x1, P4 ;  /* 0x00000009b3f87211 */ /* 0x000fc600020f0eff */
[----:B------:R-:W3:Y:S01]  /*9ff0*/  LDL.LU R21, [R1+0xac] ;  /* 0x0000ac0001157983 */ /* 0x000ee20000300800 */
[C---:B------:R-:W-:Y:S02]  /*a000*/  IADD3 R245, P6, R153.reuse, R229, RZ ;  /* 0x000000e599f57210 */ /* 0x040fe40007fde0ff */
[----:B------:R-:W-:Y:S01]  /*a010*/  IADD3 R243, P5, R153, R244, RZ ;  /* 0x000000f499f37210 */ /* 0x000fe20007fbe0ff */
[----:B------:R-:W3:Y:S04]  /*a020*/  LDL.LU R19, [R1+0xb0] ;  /* 0x0000b00001137983 */ /* 0x000ee80000300800 */
[----:B------:R-:W3:Y:S01]  /*a030*/  LDL.LU R179, [R1+0xb4] ;  /* 0x0000b40001b37983 */ /* 0x000ee20000300800 */
[----:B------:R-:W-:-:S03]  /*a040*/  LEA.HI.X.SX32 R246, R229, R9, 0x1, P6 ;  /* 0x00000009e5f67211 */ /* 0x000fc600030f0eff */
[----:B-1----:R-:W3:Y:S01]  /*a050*/  LDL.LU R2, [R1+0xb8] ;  /* 0x0000b80001027983 */ /* 0x002ee20000300800 */
[----:B------:R-:W-:-:S03]  /*a060*/  LEA.HI.X.SX32 R244, R244, R9, 0x1, P5 ;  /* 0x00000009f4f47211 */ /* 0x000fc600028f0eff */
[----:B------:R-:W3:Y:S04]  /*a070*/  LDL.LU R3, [R1+0xbc] ;  /* 0x0000bc0001037983 */ /* 0x000ee80000300800 */
[----:B------:R-:W3:Y:S04]  /*a080*/  LDL.LU R5, [R1+0xc0] ;  /* 0x0000c00001057983 */ /* 0x000ee80000300800 */
[----:B------:R-:W3:Y:S04]  /*a090*/  LDL.LU R157, [R1+0xc4] ;  /* 0x0000c400019d7983 */ /* 0x000ee80000300800 */
[----:B------:R-:W3:Y:S04]  /*a0a0*/  LDL.LU R161, [R1+0xd0] ;  /* 0x0000d00001a17983 */ /* 0x000ee80000300800 */
[----:B------:R-:W3:Y:S01]  /*a0b0*/  LDL.LU R163, [R1+0xd4] ;  /* 0x0000d40001a37983 */ /* 0x000ee20000300800 */
[----:B----4-:R-:W-:-:S04]  /*a0c0*/  IADD3 R229, P5, R153, R230, RZ ;  /* 0x000000e699e57210 */ /* 0x010fc80007fbe0ff */
[----:B------:R-:W-:Y:S02]  /*a0d0*/  LEA.HI.X.SX32 R230, R230, R9, 0x1, P5 ;  /* 0x00000009e6e67211 */ /* 0x000fe400028f0eff */
[----:B--2---:R-:W-:-:S04]  /*a0e0*/  IADD3 R215, P5, R153, R187, RZ ;  /* 0x000000bb99d77210 */ /* 0x004fc80007fbe0ff */
[----:B------:R-:W-:Y:S02]  /*a0f0*/  LEA.HI.X.SX32 R216, R187, R9, 0x1, P5 ;  /* 0x00000009bbd87211 */ /* 0x000fe400028f0eff */
[----:B------:R-:W2:Y:S04]  /*a100*/  LDL.LU R187, [R1+0xd8] ;  /* 0x0000d80001bb7983 */ /* 0x000ea80000300800 */
[----:B------:R-:W4:Y:S01]  /*a110*/  LDL.LU R177, [R1+0xdc] ;  /* 0x0000dc0001b17983 */ /* 0x000f220000300800 */
[C---:B------:R-:W-:Y:S02]  /*a120*/  IADD3 R14, P3, R153.reuse, R241, RZ ;  /* 0x000000f1990e7210 */ /* 0x040fe40007f7e0ff */
[----:B------:R-:W-:Y:S01]  /*a130*/  IADD3 R233, P4, R153, R234, RZ ;  /* 0x000000ea99e97210 */ /* 0x000fe20007f9e0ff */
[----:B------:R-:W4:Y:S01]  /*a140*/  LDL.LU R181, [R1+0xe8] ;  /* 0x0000e80001b57983 */ /* 0x000f220000300800 */
[----:B------:R-:W-:-:S02]  /*a150*/  LEA.HI.X.SX32 R16, R241, R9, 0x1, P3 ;  /* 0x00000009f1107211 */ /* 0x000fc400018f0eff */
[C---:B---3--:R-:W-:Y:S02]  /*a160*/  IADD3 R231, P6, R153.reuse, R232, RZ ;  /* 0x000000e899e77210 */ /* 0x048fe40007fde0ff */
[C---:B------:R-:W-:Y:S02]  /*a170*/  IADD3 R241, P3, R153.reuse, R242, RZ ;  /* 0x000000f299f17210 */ /* 0x040fe40007f7e0ff */
[C---:B------:R-:W-:Y:S02]  /*a180*/  IADD3 R239, P2, R153.reuse, R240, RZ ;  /* 0x000000f099ef7210 */ /* 0x040fe40007f5e0ff */
[C---:B------:R-:W-:Y:S02]  /*a190*/  IADD3 R237, P1, R153.reuse, R238, RZ ;  /* 0x000000ee99ed7210 */ /* 0x040fe40007f3e0ff */
[----:B------:R-:W-:Y:S02]  /*a1a0*/  LEA.HI.X.SX32 R234, R234, R9, 0x1, P4 ;  /* 0x00000009eaea7211 */ /* 0x000fe400020f0eff */
[----:B------:R-:W-:-:S02]  /*a1b0*/  IADD3 R219, P4, R153, R220, RZ ;  /* 0x000000dc99db7210 */ /* 0x000fc40007f9e0ff */
[-C--:B------:R-:W-:Y:S02]  /*a1c0*/  LEA.HI.X.SX32 R232, R232, R9.reuse, 0x1, P6 ;  /* 0x00000009e8e87211 */ /* 0x080fe400030f0eff */
[----:B------:R-:W-:Y:S02]  /*a1d0*/  LEA.HI.X.SX32 R242, R242, R9, 0x1, P3 ;  /* 0x00000009f2f27211 */ /* 0x000fe400018f0eff */
[C---:B------:R-:W-:Y:S02]  /*a1e0*/  IADD3 R217, P6, R153.reuse, R201, RZ ;  /* 0x000000c999d97210 */ /* 0x040fe40007fde0ff */
[C---:B------:R-:W-:Y:S02]  /*a1f0*/  IADD3 R227, P3, R153.reuse, R228, RZ ;  /* 0x000000e499e37210 */ /* 0x040fe40007f7e0ff */
[----:B------:R-:W-:Y:S02]  /*a200*/  LEA.HI.X.SX32 R240, R240, R9, 0x1, P2 ;  /* 0x00000009f0f07211 */ /* 0x000fe400010f0eff */
[----:B------:R-:W-:-:S02]  /*a210*/  IADD3 R225, P2, R153, R226, RZ ;  /* 0x000000e299e17210 */ /* 0x000fc40007f5e0ff */
[-C--:B------:R-:W-:Y:S02]  /*a220*/  LEA.HI.X.SX32 R238, R238, R9.reuse, 0x1, P1 ;  /* 0x00000009eeee7211 */ /* 0x080fe400008f0eff */
[C---:B------:R-:W-:Y:S02]  /*a230*/  IADD3 R223, P1, R153.reuse, R224, RZ ;  /* 0x000000e099df7210 */ /* 0x040fe40007f3e0ff */
[-C--:B------:R-:W-:Y:S02]  /*a240*/  LEA.HI.X.SX32 R220, R220, R9.reuse, 0x1, P4 ;  /* 0x00000009dcdc7211 */ /* 0x080fe400020f0eff */
[----:B------:R-:W-:Y:S02]  /*a250*/  IADD3 R205, P4, R153, R206, RZ ;  /* 0x000000ce99cd7210 */ /* 0x000fe40007f9e0ff */
[-C--:B------:R-:W-:Y:S02]  /*a260*/  LEA.HI.X.SX32 R218, R201, R9.reuse, 0x1, P6 ;  /* 0x00000009c9da7211 */ /* 0x080fe400030f0eff */
[----:B------:R-:W-:-:S02]  /*a270*/  LEA.HI.X.SX32 R228, R228, R9, 0x1, P3 ;  /* 0x00000009e4e47211 */ /* 0x000fc400018f0eff */
[C---:B------:R-:W-:Y:S02]  /*a280*/  IADD3 R203, P6, R153.reuse, R204, RZ ;  /* 0x000000cc99cb7210 */ /* 0x040fe40007fde0ff */
[C---:B------:R-:W-:Y:S02]  /*a290*/  IADD3 R213, P3, R153.reuse, R214, RZ ;  /* 0x000000d699d57210 */ /* 0x040fe40007f7e0ff */
[----:B------:R-:W-:Y:S02]  /*a2a0*/  LEA.HI.X.SX32 R226, R226, R9, 0x1, P2 ;  /* 0x00000009e2e27211 */ /* 0x000fe400010f0eff */
[C---:B------:R-:W-:Y:S02]  /*a2b0*/  IADD3 R201, P5, R153.reuse, R202, RZ ;  /* 0x000000ca99c97210 */ /* 0x040fe40007fbe0ff */
[----:B------:R-:W-:Y:S02]  /*a2c0*/  IADD3 R211, P2, R153, R197, RZ ;  /* 0x000000c599d37210 */ /* 0x000fe40007f5e0ff */
[----:B------:R-:W-:-:S02]  /*a2d0*/  LEA.HI.X.SX32 R224, R224, R9, 0x1, P1 ;  /* 0x00000009e0e07211 */ /* 0x000fc400008f0eff */
[C---:B------:R-:W-:Y:S02]  /*a2e0*/  IADD3 R235, P0, R153.reuse, R236, RZ ;  /* 0x000000ec99eb7210 */ /* 0x040fe40007f1e0ff */
[C---:B------:R-:W-:Y:S02]  /*a2f0*/  IADD3 R209, P1, R153.reuse, R210, RZ ;  /* 0x000000d299d17210 */ /* 0x040fe40007f3e0ff */
[-C--:B------:R-:W-:Y:S02]  /*a300*/  LEA.HI.X.SX32 R206, R206, R9.reuse, 0x1, P4 ;  /* 0x00000009cece7211 */ /* 0x080fe400020f0eff */
[----:B------:R-:W-:Y:S02]  /*a310*/  IADD3 R189, P4, R153, R2, RZ ;  /* 0x0000000299bd7210 */ /* 0x000fe40007f9e0ff */
[-C--:B------:R-:W-:Y:S02]  /*a320*/  LEA.HI.X.SX32 R204, R204, R9.reuse, 0x1, P6 ;  /* 0x00000009cccc7211 */ /* 0x080fe400030f0eff */
[----:B------:R-:W-:-:S02]  /*a330*/  LEA.HI.X.SX32 R214, R214, R9, 0x1, P3 ;  /* 0x00000009d6d67211 */ /* 0x000fc400018f0eff */
[C---:B------:R-:W-:Y:S02]  /*a340*/  IADD3 R11, P6, R153.reuse, R3, RZ ;  /* 0x00000003990b7210 */ /* 0x040fe40007fde0ff */
[----:B------:R-:W-:Y:S02]  /*a350*/  LEA.HI.X.SX32 R202, R202, R9, 0x1, P5 ;  /* 0x00000009caca7211 */ /* 0x000fe400028f0eff */
[----:B------:R-:W-:Y:S02]  /*a360*/  IADD3 R199, P3, R153, R17, RZ ;  /* 0x0000001199c77210 */ /* 0x000fe40007f7e0ff */
[----:B------:R-:W-:Y:S02]  /*a370*/  LEA.HI.X.SX32 R212, R197, R9, 0x1, P2 ;  /* 0x00000009c5d47211 */ /* 0x000fe400010f0eff */
[----:B------:R-:W-:Y:S02]  /*a380*/  IADD3 R13, P5, R153, R5, RZ ;  /* 0x00000005990d7210 */ /* 0x000fe40007fbe0ff */
[----:B------:R-:W-:-:S02]  /*a390*/  LEA.HI.X.SX32 R236, R236, R9, 0x1, P0 ;  /* 0x00000009ecec7211 */ /* 0x000fc400000f0eff */
[C---:B------:R-:W-:Y:S02]  /*a3a0*/  IADD3 R197, P2, R153.reuse, R21, RZ ;  /* 0x0000001599c57210 */ /* 0x040fe40007f5e0ff */
[----:B------:R-:W-:Y:S01]  /*a3b0*/  LEA.HI.X.SX32 R210, R210, R9, 0x1, P1 ;  /* 0x00000009d2d27211 */ /* 0x000fe200008f0eff */
[----:B------:R1:W-:Y:S01]  /*a3c0*/  STL [R1+0x14c], R189 ;  /* 0x00014cbd01007387 */ /* 0x0003e20000100800 */
[C---:B------:R-:W-:Y:S02]  /*a3d0*/  IADD3 R221, P0, R153.reuse, R222, RZ ;  /* 0x000000de99dd7210 */ /* 0x040fe40007f1e0ff */
[----:B------:R-:W-:Y:S01]  /*a3e0*/  IADD3 R195, P1, R153, R19, RZ ;  /* 0x0000001399c37210 */ /* 0x000fe20007f3e0ff */
[----:B------:R3:W-:Y:S01]  /*a3f0*/  STL [R1+0x148], R11 ;  /* 0x0001480b01007387 */ /* 0x0007e20000100800 */
[----:B------:R-:W-:-:S03]  /*a400*/  LEA.HI.X.SX32 R222, R222, R9, 0x1, P0 ;  /* 0x00000009dede7211 */ /* 0x000fc600000f0eff */
[----:B------:R3:W-:Y:S01]  /*a410*/  STL [R1+0x144], R13 ;  /* 0x0001440d01007387 */ /* 0x0007e20000100800 */
[----:B-1----:R-:W-:Y:S02]  /*a420*/  LEA.HI.X.SX32 R189, R17, R9, 0x1, P3 ;  /* 0x0000000911bd7211 */ /* 0x002fe400018f0eff */
[----:B------:R-:W-:Y:S02]  /*a430*/  IADD3 R15, P3, R153, R157, RZ ;  /* 0x0000009d990f7210 */ /* 0x000fe40007f7e0ff */
[----:B---3--:R-:W-:Y:S02]  /*a440*/  LEA.HI.X.SX32 R11, R21, R9, 0x1, P2 ;  /* 0x00000009150b7211 */ /* 0x008fe400010f0eff */
[----:B------:R-:W-:Y:S02]  /*a450*/  IADD3 R17, P2, R153, R161, RZ ;  /* 0x000000a199117210 */ /* 0x000fe40007f5e0ff */
[----:B------:R-:W-:Y:S02]  /*a460*/  LEA.HI.X.SX32 R13, R19, R9, 0x1, P1 ;  /* 0x00000009130d7211 */ /* 0x000fe400008f0eff */
[----:B------:R-:W-:-:S02]  /*a470*/  IADD3 R207, P0, R153, R193, RZ ;  /* 0x000000c199cf7210 */ /* 0x000fc40007f1e0ff */
[----:B------:R-:W-:Y:S01]  /*a480*/  IADD3 R19, P1, R153, R163, RZ ;  /* 0x000000a399137210 */ /* 0x000fe20007f3e0ff */
[----:B------:R-:W-:Y:S01]  /*a490*/  STL [R1+0x140], R15 ;  /* 0x0001400f01007387 */ /* 0x000fe20000100800 */
[----:B------:R-:W-:Y:S02]  /*a4a0*/  LEA.HI.X.SX32 R208, R193, R9, 0x1, P0 ;  /* 0x00000009c1d07211 */ /* 0x000fe400000f0eff */
[----:B------:R-:W-:Y:S01]  /*a4b0*/  IADD3 R193, P0, R153, R179, RZ ;  /* 0x000000b399c17210 */ /* 0x000fe20007f1e0ff */
[----:B------:R1:W-:Y:S04]  /*a4c0*/  STL [R1+0x13c], R17 ;  /* 0x00013c1101007387 */ /* 0x0003e80000100800 */
[----:B------:R3:W-:Y:S01]  /*a4d0*/  STL [R1+0x138], R19 ;  /* 0x0001381301007387 */ /* 0x0007e20000100800 */
[----:B------:R-:W-:-:S02]  /*a4e0*/  LEA.HI.X.SX32 R0, R163, R9, 0x1, P1 ;  /* 0x00000009a3007211 */ /* 0x000fc400008f0eff */
[-C--:B-1----:R-:W-:Y:S02]  /*a4f0*/  LEA.HI.X.SX32 R17, R2, R9.reuse, 0x1, P4 ;  /* 0x0000000902117211 */ /* 0x082fe400020f0eff */
[-C--:B------:R-:W-:Y:S02]  /*a500*/  LEA.HI.X.SX32 R2, R161, R9.reuse, 0x1, P2 ;  /* 0x00000009a1027211 */ /* 0x080fe400010f0eff */
[-C--:B---3--:R-:W-:Y:S02]  /*a510*/  LEA.HI.X.SX32 R19, R3, R9.reuse, 0x1, P6 ;  /* 0x0000000903137211 */ /* 0x088fe400030f0eff */
[-C--:B------:R-:W-:Y:S02]  /*a520*/  LEA.HI.X.SX32 R3, R157, R9.reuse, 0x1, P3 ;  /* 0x000000099d037211 */ /* 0x080fe400018f0eff */
[----:B------:R-:W-:Y:S02]  /*a530*/  LEA.HI.X.SX32 R15, R179, R9, 0x1, P0 ;  /* 0x00000009b30f7211 */ /* 0x000fe400000f0eff */
[----:B------:R-:W3:Y:S01]  /*a540*/  LDL.LU R179, [R1+0x48] ;  /* 0x0000480001b37983 */ /* 0x000ee20000300800 */
[----:B--2---:R-:W-:-:S02]  /*a550*/  IADD3 R21, P0, R153, R187, RZ ;  /* 0x000000bb99157210 */ /* 0x004fc40007f1e0ff */
[----:B----4-:R-:W-:-:S05]  /*a560*/  IADD3 R23, P4, R153, R177, RZ ;  /* 0x000000b199177210 */ /* 0x010fca0007f9e0ff */
[----:B------:R-:W-:Y:S04]  /*a570*/  STL [R1+0x134], R23 ;  /* 0x0001341701007387 */ /* 0x000fe80000100800 */
[----:B------:R-:W-:Y:S04]  /*a580*/  STL [R1+0xe0], R3 ;  /* 0x0000e00301007387 */ /* 0x000fe80000100800 */
[----:B------:R1:W-:Y:S04]  /*a590*/  STL [R1+0xe4], R2 ;  /* 0x0000e40201007387 */ /* 0x0003e80000100800 */
[----:B------:R2:W-:Y:S01]  /*a5a0*/  STL [R1+0xec], R0 ;  /* 0x0000ec0001007387 */ /* 0x0005e20000100800 */
[----:B-1----:R-:W-:-:S03]  /*a5b0*/  LEA.HI.X.SX32 R2, R187, R9, 0x1, P0 ;  /* 0x00000009bb027211 */ /* 0x002fc600000f0eff */
[----:B------:R-:W4:Y:S01]  /*a5c0*/  LDL.LU R187, [R1+0x104] ;  /* 0x0001040001bb7983 */ /* 0x000f220000300800 */
[----:B------:R-:W1:Y:S01]  /*a5d0*/  S2R R163, SR_TID.X ;  /* 0x0000000000a37919 */ /* 0x000e620000002100 */
[----:B--2---:R-:W-:Y:S02]  /*a5e0*/  LEA.HI.X.SX32 R0, R177, R9, 0x1, P4 ;  /* 0x00000009b1007211 */ /* 0x004fe400020f0eff */
[----:B------:R-:W-:Y:S02]  /*a5f0*/  SHF.R.S32.HI R24, RZ, 0x1f, R155 ;  /* 0x0000001fff187819 */ /* 0x000fe4000001149b */
[----:B------:R-:W-:Y:S01]  /*a600*/  IADD3 R153, P6, R153, R181, RZ ;  /* 0x000000b599997210 */ /* 0x000fe20007fde0ff */
[----:B------:R-:W-:Y:S01]  /*a610*/  STL [R1+0xf8], R2 ;  /* 0x0000f80201007387 */ /* 0x000fe20000100800 */
[----:B------:R-:W-:Y:S01]  /*a620*/  LEA.HI.X.SX32 R23, R5, R9, 0x1, P5 ;  /* 0x0000000905177211 */ /* 0x000fe200028f0eff */
[----:B------:R-:W-:Y:S01]  /*a630*/  IMAD R30, R167, R8, RZ ;  /* 0x00000008a71e7224 */ /* 0x000fe200078e02ff */
[----:B------:R-:W-:Y:S01]  /*a640*/  LEA.HI R5, R24, R155, RZ, 0x5 ;  /* 0x0000009b18057211 */ /* 0x000fe200078f28ff */
[----:B------:R2:W-:Y:S01]  /*a650*/  STL [R1+0xfc], R0 ;  /* 0x0000fc0001007387 */ /* 0x0005e20000100800 */
[----:B------:R-:W-:Y:S01]  /*a660*/  IADD3 R167, P4, R185, R166, RZ ;  /* 0x000000a6b9a77210 */ /* 0x000fe20007f9e0ff */
[-C--:B------:R-:W-:Y:S01]  /*a670*/  IMAD R28, R183, R8.reuse, RZ ;  /* 0x00000008b71c7224 */ /* 0x080fe200078e02ff */
[----:B------:R-:W-:Y:S01]  /*a680*/  SHF.R.S32.HI R27, RZ, 0x1f, R185 ;  /* 0x0000001fff1b7819 */ /* 0x000fe200000114b9 */
[----:B------:R-:W-:Y:S01]  /*a690*/  IMAD R32, R165, R8, RZ ;  /* 0x00000008a5207224 */ /* 0x000fe200078e02ff */
[C---:B------:R-:W-:Y:S01]  /*a6a0*/  IADD3 R155, P3, R185.reuse, R169, RZ ;  /* 0x000000a9b99b7210 */ /* 0x040fe20007f7e0ff */
[----:B------:R-:W-:Y:S01]  /*a6b0*/  STL [R1+0x118], R5 ;  /* 0x0001180501007387 */ /* 0x000fe20000100800 */
[----:B------:R-:W-:Y:S01]  /*a6c0*/  IADD3 R157, P2, R185, R171, RZ ;  /* 0x000000abb99d7210 */ /* 0x000fe20007f5e0ff */
[----:B------:R-:W4:Y:S01]  /*a6d0*/  LDC.64 R24, c[0x0][0x210] ;  /* 0x00008400ff187b82 */ /* 0x000f220000000a00 */
[----:B--2---:R-:W-:-:S02]  /*a6e0*/  LEA.HI.X.SX32 R0, R181, R9, 0x1, P6 ;  /* 0x00000009b5007211 */ /* 0x004fc400030f0eff */
[----:B-1----:R-:W-:-:S04]  /*a6f0*/  SHF.R.U32.HI R163, RZ, 0x6, R163 ;  /* 0x00000006ffa37819 */ /* 0x002fc800000116a3 */
[----:B------:R-:W-:-:S04]  /*a700*/  SGXT.U32 R163, R163, 0x1 ;  /* 0x00000001a3a3781a */ /* 0x000fc80000000000 */
[----:B------:R-:W-:Y:S01]  /*a710*/  LOP3.LUT R163, R163, 0x1e, RZ, 0xfc, !PT ;  /* 0x0000001ea3a37812 */ /* 0x000fe200078efcff */
[----:B------:R1:W-:Y:S04]  /*a720*/  STL [R1+0x100], R0 ;  /* 0x0001000001007387 */ /* 0x0003e80000100800 */
[----:B------:R-:W-:Y:S01]  /*a730*/  IMAD R26, R163, R8, RZ ;  /* 0x00000008a31a7224 */ /* 0x000fe200078e02ff */
[C---:B------:R-:W-:Y:S01]  /*a740*/  IADD3 R163, P5, R185.reuse, R172, RZ ;  /* 0x000000acb9a37210 */ /* 0x040fe20007fbe0ff */
[----:B------:R2:W-:Y:S01]  /*a750*/  STL [R1+0x130], R167 ;  /* 0x000130a701007387 */ /* 0x0005e20000100800 */
[----:B------:R-:W-:Y:S01]  /*a760*/  IADD3 R159, P0, R185, R173, RZ ;  /* 0x000000adb99f7210 */ /* 0x000fe20007f1e0ff */
[----:B------:R-:W4:Y:S01]  /*a770*/  LDC.64 R8, c[0x0][0x218] ;  /* 0x00008600ff087b82 */ /* 0x000f220000000a00 */
[----:B-1----:R-:W-:-:S02]  /*a780*/  LEA.HI.X.SX32 R0, R169, R27, 0x1, P3 ;  /* 0x0000001ba9007211 */ /* 0x002fc400018f0eff */
[-C--:B------:R-:W-:Y:S02]  /*a790*/  LEA.HI.X.SX32 R172, R172, R27.reuse, 0x1, P5 ;  /* 0x0000001bacac7211 */ /* 0x080fe400028f0eff */
[----:B--2---:R-:W-:Y:S02]  /*a7a0*/  LEA.HI.X.SX32 R167, R171, R27, 0x1, P2 ;  /* 0x0000001baba77211 */ /* 0x004fe400010f0eff */
[----:B------:R-:W-:-:S04]  /*a7b0*/  IADD3 R171, P2, R185, R164, RZ ;  /* 0x000000a4b9ab7210 */ /* 0x000fc80007f5e0ff */
[----:B------:R-:W-:Y:S02]  /*a7c0*/  LEA.HI.X.SX32 R3, R164, R27, 0x1, P2 ;  /* 0x0000001ba4037211 */ /* 0x000fe400010f0eff */
[----:B------:R-:W-:Y:S02]  /*a7d0*/  IADD3 R181, P2, R185, R28, RZ ;  /* 0x0000001cb9b57210 */ /* 0x000fe40007f5e0ff */
[C---:B------:R-:W-:Y:S01]  /*a7e0*/  SHF.L.U64.HI R164, R198.reuse, 0x2, R200 ;  /* 0x00000002c6a47819 */ /* 0x040fe200000102c8 */
[----:B------:R-:W-:Y:S01]  /*a7f0*/  IMAD.SHL.U32 R198, R198, 0x4, RZ ;  /* 0x00000004c6c67824 */ /* 0x000fe200078e00ff */
[----:B------:R-:W-:Y:S02]  /*a800*/  SHF.L.U64.HI R192, R191, 0x2, R192 ;  /* 0x00000002bfc07819 */ /* 0x000fe400000102c0 */
[----:B---3--:R-:W-:-:S05]  /*a810*/  IADD3 R169, P3, R185, R179, RZ ;  /* 0x000000b3b9a97210 */ /* 0x008fca0007f7e0ff */
[----:B------:R1:W-:Y:S04]  /*a820*/  STL [R1+0x12c], R169 ;  /* 0x00012ca901007387 */ /* 0x0003e80000100800 */
[----:B------:R-:W-:Y:S04]  /*a830*/  STL [R1+0xd0], R0 ;  /* 0x0000d00001007387 */ /* 0x000fe80000100800 */
[----:B------:R-:W-:Y:S01]  /*a840*/  STL [R1+0x128], R171 ;  /* 0x000128ab01007387 */ /* 0x000fe20000100800 */
[----:B-1----:R-:W-:Y:S02]  /*a850*/  LEA.HI.X.SX32 R169, R173, R27, 0x1, P0 ;  /* 0x0000001bada97211 */ /* 0x002fe400000f0eff */
[----:B------:R-:W-:-:S02]  /*a860*/  IADD3 R173, P0, R185, R154, RZ ;  /* 0x0000009ab9ad7210 */ /* 0x000fc40007f1e0ff */
[----:B------:R-:W-:Y:S02]  /*a870*/  SHF.L.U64.HI R182, R180, 0x2, R182 ;  /* 0x00000002b4b67819 */ /* 0x000fe400000102b6 */
[----:B------:R-:W-:Y:S02]  /*a880*/  SHF.L.U64.HI R162, R160, 0x2, R162 ;  /* 0x00000002a0a27819 */ /* 0x000fe400000102a2 */
[C---:B------:R-:W-:Y:S01]  /*a890*/  SHF.L.U64.HI R158, R156.reuse, 0x2, R158 ;  /* 0x000000029c9e7819 */ /* 0x040fe2000001029e */
[----:B------:R-:W-:Y:S01]  /*a8a0*/  IMAD.SHL.U32 R156, R156, 0x4, RZ ;  /* 0x000000049c9c7824 */ /* 0x000fe200078e00ff */
[C---:B------:R-:W-:Y:S01]  /*a8b0*/  SHF.L.U64.HI R20, R18.reuse, 0x2, R20 ;  /* 0x0000000212147819 */ /* 0x040fe20000010214 */
[----:B------:R-:W-:Y:S01]  /*a8c0*/  IMAD.SHL.U32 R18, R18, 0x4, RZ ;  /* 0x0000000412127824 */ /* 0x000fe200078e00ff */
[C---:B------:R-:W-:Y:S01]  /*a8d0*/  SHF.L.U64.HI R16, R14.reuse, 0x2, R16 ;  /* 0x000000020e107819 */ /* 0x040fe20000010210 */
[----:B------:R-:W-:Y:S01]  /*a8e0*/  IMAD.SHL.U32 R14, R14, 0x4, RZ ;  /* 0x000000040e0e7824 */ /* 0x000fe200078e00ff */
[C---:B------:R-:W-:Y:S01]  /*a8f0*/  SHF.L.U64.HI R12, R10.reuse, 0x2, R12 ;  /* 0x000000020a0c7819 */ /* 0x040fe2000001020c */
[----:B------:R-:W-:Y:S01]  /*a900*/  IMAD.SHL.U32 R10, R10, 0x4, RZ ;  /* 0x000000040a0a7824 */ /* 0x000fe200078e00ff */
[----:B------:R-:W-:-:S02]  /*a910*/  SHF.L.U64.HI R200, R199, 0x2, R189 ;  /* 0x00000002c7c87819 */ /* 0x000fc400000102bd */
[----:B----4-:R-:W-:-:S05]  /*a920*/  IADD3 R177, P5, R185, R187, RZ ;  /* 0x000000bbb9b17210 */ /* 0x010fca0007fbe0ff */
[----:B------:R1:W-:Y:S04]  /*a930*/  STL [R1+0x124], R177 ;  /* 0x000124b101007387 */ /* 0x0003e80000100800 */
[----:B------:R2:W-:Y:S01]  /*a940*/  STL [R1+0xf0], R3 ;  /* 0x0000f00301007387 */ /* 0x0005e20000100800 */
[-C--:B-1----:R-:W-:Y:S02]  /*a950*/  LEA.HI.X.SX32 R177, R179, R27.reuse, 0x1, P3 ;  /* 0x0000001bb3b17211 */ /* 0x082fe400018f0eff */
[----:B------:R-:W-:Y:S02]  /*a960*/  IADD3 R183, P3, R185, R30, RZ ;  /* 0x0000001eb9b77210 */ /* 0x000fe40007f7e0ff */
[----:B--2---:R-:W-:Y:S01]  /*a970*/  LEA.HI.X.SX32 R3, R154, R27, 0x1, P0 ;  /* 0x0000001b9a037211 */ /* 0x004fe200000f0eff */
[----:B------:R-:W-:Y:S01]  /*a980*/  STL [R1+0x120], R181 ;  /* 0x000120b501007387 */ /* 0x000fe20000100800 */
[----:B------:R-:W-:-:S03]  /*a990*/  SHF.L.U64.HI R154, R194, 0x2, R196 ;  /* 0x00000002c29a7819 */ /* 0x000fc600000102c4 */
[----:B------:R-:W-:Y:S04]  /*a9a0*/  STL [R1+0x11c], R183 ;  /* 0x00011cb701007387 */ /* 0x000fe80000100800 */
[----:B------:R-:W-:Y:S04]  /*a9b0*/  STL [R1+0xf4], R3 ;  /* 0x0000f40301007387 */ /* 0x000fe80000100800 */
[----:B------:R1:W-:Y:S04]  /*a9c0*/  STL [R1+0xc4], R164 ;  /* 0x0000c4a401007387 */ /* 0x0003e80000100800 */
[----:B------:R-:W-:Y:S04]  /*a9d0*/  STL [R1+0xc0], R198 ;  /* 0x0000c0c601007387 */ /* 0x000fe80000100800 */
[----:B------:R2:W-:Y:S01]  /*a9e0*/  STL [R1+0xbc], R154 ;  /* 0x0000bc9a01007387 */ /* 0x0005e20000100800 */
[----:B-1----:R-:W-:-:S05]  /*a9f0*/  IMAD.SHL.U32 R164, R194, 0x4, RZ ;  /* 0x00000004c2a47824 */ /* 0x002fca00078e00ff */
[----:B------:R1:W-:Y:S01]  /*aa00*/  STL [R1+0xb8], R164 ;  /* 0x0000b8a401007387 */ /* 0x0003e20000100800 */
[----:B--2---:R-:W-:-:S03]  /*aa10*/  IMAD.SHL.U32 R154, R191, 0x4, RZ ;  /* 0x00000004bf9a7824 */ /* 0x004fc600078e00ff */
[----:B------:R-:W-:Y:S04]  /*aa20*/  STL [R1+0xb4], R192 ;  /* 0x0000b4c001007387 */ /* 0x000fe80000100800 */
[----:B------:R2:W-:Y:S01]  /*aa30*/  STL [R1+0xb0], R154 ;  /* 0x0000b09a01007387 */ /* 0x0005e20000100800 */
[C---:B-1----:R-:W-:Y:S01]  /*aa40*/  SHF.L.U64.HI R164, R188.reuse, 0x2, R190 ;  /* 0x00000002bca47819 */ /* 0x042fe200000102be */
[----:B------:R-:W-:-:S04]  /*aa50*/  IMAD.SHL.U32 R188, R188, 0x4, RZ ;  /* 0x00000004bcbc7824 */ /* 0x000fc800078e00ff */
[----:B------:R1:W-:Y:S01]  /*aa60*/  STL [R1+0xac], R164 ;  /* 0x0000aca401007387 */ /* 0x0003e20000100800 */
[----:B--2---:R-:W-:-:S03]  /*aa70*/  SHF.L.U64.HI R154, R184, 0x2, R186 ;  /* 0x00000002b89a7819 */ /* 0x004fc600000102ba */
        /* <DEDUP_REMOVED lines=14> */
[----:B------:R-:W-:Y:S01]  /*ab60*/  STL [R1+0x88], R164 ;  /* 0x000088a401007387 */ /* 0x000fe20000100800 */
[----:B--2---:R-:W-:-:S03]  /*ab70*/  IMAD.SHL.U32 R154, R160, 0x4, RZ ;  /* 0x00000004a09a7824 */ /* 0x004fc600078e00ff */
[----:B------:R-:W-:Y:S04]  /*ab80*/  STL [R1+0x84], R162 ;  /* 0x000084a201007387 */ /* 0x000fe80000100800 */
[----:B------:R1:W-:Y:S04]  /*ab90*/  STL [R1+0x80], R154 ;  /* 0x0000809a01007387 */ /* 0x0003e80000100800 */
[----:B------:R-:W-:Y:S01]  /*aba0*/  STL [R1+0x7c], R158 ;  /* 0x00007c9e01007387 */ /* 0x000fe20000100800 */
[C---:B-1----:R-:W-:Y:S01]  /*abb0*/  SHF.L.U64.HI R154, R151.reuse, 0x2, R152 ;  /* 0x00000002979a7819 */ /* 0x042fe20000010298 */
[----:B------:R-:W-:-:S02]  /*abc0*/  IMAD.SHL.U32 R152, R151, 0x4, RZ ;  /* 0x0000000497987824 */ /* 0x000fc400078e00ff */
[----:B------:R1:W-:Y:S04]  /*abd0*/  STL [R1+0x78], R156 ;  /* 0x0000789c01007387 */ /* 0x0003e80000100800 */
[----:B------:R2:W-:Y:S04]  /*abe0*/  STL [R1+0x74], R154 ;  /* 0x0000749a01007387 */ /* 0x0005e80000100800 */
[----:B------:R3:W-:Y:S01]  /*abf0*/  STL [R1+0x70], R152 ;  /* 0x0000709801007387 */ /* 0x0007e20000100800 */
[C---:B-1----:R-:W-:Y:S01]  /*ac00*/  SHF.L.U64.HI R156, R149.reuse, 0x2, R150 ;  /* 0x00000002959c7819 */ /* 0x042fe20000010296 */
[----:B--2---:R-:W-:-:S04]  /*ac10*/  IMAD.SHL.U32 R154, R149, 0x4, RZ ;  /* 0x00000004959a7824 */ /* 0x004fc800078e00ff */
[----:B------:R1:W-:Y:S01]  /*ac20*/  STL [R1+0x6c], R156 ;  /* 0x00006c9c01007387 */ /* 0x0003e20000100800 */
[----:B---3--:R-:W-:-:S03]  /*ac30*/  SHF.L.U64.HI R152, R147, 0x2, R148 ;  /* 0x0000000293987819 */ /* 0x008fc60000010294 */
[----:B------:R2:W-:Y:S04]  /*ac40*/  STL [R1+0x68], R154 ;  /* 0x0000689a01007387 */ /* 0x0005e80000100800 */
[----:B------:R3:W-:Y:S01]  /*ac50*/  STL [R1+0x64], R152 ;  /* 0x0000649801007387 */ /* 0x0007e20000100800 */
[----:B-1----:R-:W-:Y:S01]  /*ac60*/  IMAD.SHL.U32 R156, R147, 0x4, RZ ;  /* 0x00000004939c7824 */ /* 0x002fe200078e00ff */
[----:B--2---:R-:W-:-:S04]  /*ac70*/  SHF.L.U64.HI R154, R145, 0x2, R146 ;  /* 0x00000002919a7819 */ /* 0x004fc80000010292 */
[----:B------:R1:W-:Y:S01]  /*ac80*/  STL [R1+0x60], R156 ;  /* 0x0000609c01007387 */ /* 0x0003e20000100800 */
[----:B---3--:R-:W-:-:S03]  /*ac90*/  IMAD.SHL.U32 R152, R145, 0x4, RZ ;  /* 0x0000000491987824 */ /* 0x008fc600078e00ff */
        /* <DEDUP_REMOVED lines=28> */
[----:B------:R-:W-:Y:S01]  /*ae60*/  STL [R1+0x24], R156 ;  /* 0x0000249c01007387 */ /* 0x000fe20000100800 */
[C---:B---3--:R-:W-:Y:S01]  /*ae70*/  SHF.L.U64.HI R152, R22.reuse, 0x2, R130 ;  /* 0x0000000216987819 */ /* 0x048fe20000010282 */
[----:B------:R-:W-:Y:S02]  /*ae80*/  IMAD.SHL.U32 R22, R22, 0x4, RZ ;  /* 0x0000000416167824 */ /* 0x000fe400078e00ff */
[----:B------:R1:W-:Y:S04]  /*ae90*/  STL [R1+0x20], R154 ;  /* 0x0000209a01007387 */ /* 0x0003e80000100800 */
[----:B------:R-:W-:Y:S04]  /*aea0*/  STL [R1+0x1c], R152 ;  /* 0x00001c9801007387 */ /* 0x000fe80000100800 */
[----:B------:R-:W-:Y:S04]  /*aeb0*/  STL [R1+0x18], R22 ;  /* 0x0000181601007387 */ /* 0x000fe80000100800 */
[----:B------:R-:W-:Y:S04]  /*aec0*/  STL [R1+0x14], R20 ;  /* 0x0000141401007387 */ /* 0x000fe80000100800 */
[----:B------:R-:W-:Y:S04]  /*aed0*/  STL [R1+0x10], R18 ;  /* 0x0000101201007387 */ /* 0x000fe80000100800 */
[----:B------:R-:W-:Y:S04]  /*aee0*/  STL [R1+0xc], R16 ;  /* 0x00000c1001007387 */ /* 0x000fe80000100800 */
[----:B------:R-:W-:Y:S04]  /*aef0*/  STL [R1+0x8], R14 ;  /* 0x0000080e01007387 */ /* 0x000fe80000100800 */
[----:B------:R-:W2:Y:S04]  /*af00*/  LDL.LU R180, [R1+0xe0] ;  /* 0x0000e00001b47983 */ /* 0x000ea80000300800 */
[----:B------:R-:W-:Y:S04]  /*af10*/  STL [R1+0x4], R12 ;  /* 0x0000040c01007387 */ /* 0x000fe80000100800 */
[----:B------:R-:W3:Y:S04]  /*af20*/  LDL.LU R182, [R1+0xe4] ;  /* 0x0000e40001b67983 */ /* 0x000ee80000300800 */
[----:B------:R4:W-:Y:S04]  /*af30*/  STL [R1], R10 ;  /* 0x0000000a01007387 */ /* 0x0009e80000100800 */
[----:B------:R-:W3:Y:S04]  /*af40*/  LDL.LU R184, [R1+0xec] ;  /* 0x0000ec0001b87983 */ /* 0x000ee80000300800 */
[----:B------:R-:W3:Y:S01]  /*af50*/  LDL.LU R186, [R1+0xf8] ;  /* 0x0000f80001ba7983 */ /* 0x000ee20000300800 */
[----:B------:R-:W-:-:S03]  /*af60*/  SHF.L.U64.HI R198, R197, 0x2, R11 ;  /* 0x00000002c5c67819 */ /* 0x000fc6000001020b */
[----:B------:R-:W3:Y:S01]  /*af70*/  LDL.LU R188, [R1+0xfc] ;  /* 0x0000fc0001bc7983 */ /* 0x000ee20000300800 */
[----:B------:R-:W-:-:S03]  /*af80*/  SHF.L.U64.HI R196, R195, 0x2, R13 ;  /* 0x00000002c3c47819 */ /* 0x000fc6000001020d */
[----:B-1----:R-:W2:Y:S04]  /*af90*/  LDL.LU R154, [R1+0x100] ;  /* 0x00010000019a7983 */ /* 0x002ea80000300800 */
[----:B------:R-:W3:Y:S04]  /*afa0*/  LDL.LU R164, [R1+0xd0] ;  /* 0x0000d00001a47983 */ /* 0x000ee80000300800 */
[----:B------:R-:W4:Y:S04]  /*afb0*/  LDL.LU R189, [R1+0x14c] ;  /* 0x00014c0001bd7983 */ /* 0x000f280000300800 */
[----:B------:R-:W2:Y:S04]  /*afc0*/  LDL.LU R11, [R1+0x148] ;  /* 0x00014800010b7983 */ /* 0x000ea80000300800 */
[----:B------:R-:W3:Y:S01]  /*afd0*/  LDL.LU R13, [R1+0x144] ;  /* 0x00014400010d7983 */ /* 0x000ee20000300800 */
[----:B------:R-:W-:-:S03]  /*afe0*/  SHF.L.U64.HI R194, R193, 0x2, R15 ;  /* 0x00000002c1c27819 */ /* 0x000fc6000001020f */
[----:B------:R-:W3:Y:S01]  /*aff0*/  LDL.LU R15, [R1+0x140] ;  /* 0x00014000010f7983 */ /* 0x000ee20000300800 */
[----:B------:R-:W-:Y:S02]  /*b000*/  SHF.L.U64.HI R156, R157, 0x2, R167 ;  /* 0x000000029d9c7819 */ /* 0x000fe400000102a7 */
[----:B------:R-:W-:Y:S02]  /*b010*/  SHF.L.U64.HI R158, R159, 0x2, R169 ;  /* 0x000000029f9e7819 */ /* 0x000fe400000102a9 */
[----:B----4-:R-:W-:Y:S02]  /*b020*/  SHF.L.U64.HI R192, R189, 0x2, R17 ;  /* 0x00000002bdc07819 */ /* 0x010fe40000010211 */
[----:B------:R-:W4:Y:S01]  /*b030*/  LDL.LU R17, [R1+0x13c] ;  /* 0x00013c0001117983 */ /* 0x000f220000300800 */
[----:B--2---:R-:W-:-:S03]  /*b040*/  SHF.L.U64.HI R10, R11, 0x2, R19 ;  /* 0x000000020b0a7819 */ /* 0x004fc60000010213 */
[----:B------:R-:W2:Y:S01]  /*b050*/  LDL.LU R19, [R1+0x138] ;  /* 0x0001380001137983 */ /* 0x000ea20000300800 */
[----:B---3--:R-:W-:-:S03]  /*b060*/  SHF.L.U64.HI R12, R13, 0x2, R23 ;  /* 0x000000020d0c7819 */ /* 0x008fc60000010217 */
[----:B------:R-:W3:Y:S04]  /*b070*/  LDL.LU R23, [R1+0x134] ;  /* 0x0001340001177983 */ /* 0x000ee80000300800 */
[----:B------:R-:W4:Y:S04]  /*b080*/  LDL.LU R190, [R1+0xf0] ;  /* 0x0000f00001be7983 */ /* 0x000f280000300800 */
[----:B------:R-:W2:Y:S04]  /*b090*/  LDL.LU R191, [R1+0xf4] ;  /* 0x0000f40001bf7983 */ /* 0x000ea80000300800 */
[----:B------:R-:W3:Y:S04]  /*b0a0*/  LDL.LU R167, [R1+0x130] ;  /* 0x0001300001a77983 */ /* 0x000ee80000300800 */
[----:B------:R-:W4:Y:S01]  /*b0b0*/  LDL.LU R169, [R1+0x12c] ;  /* 0x00012c0001a97983 */ /* 0x000f220000300800 */
[----:B------:R-:W-:-:S02]  /*b0c0*/  IADD3 R161, P6, R185, R175, RZ ;  /* 0x000000afb9a17210 */ /* 0x000fc40007fde0ff */
[----:B------:R-:W-:Y:S02]  /*b0d0*/  IADD3 R165, P1, R185, R168, RZ ;  /* 0x000000a8b9a57210 */ /* 0x000fe40007f3e0ff */
[-C--:B------:R-:W-:Y:S02]  /*b0e0*/  LEA.HI.X.SX32 R171, R175, R27.reuse, 0x1, P6 ;  /* 0x0000001bafab7211 */ /* 0x080fe400030f0eff */
[----:B------:R-:W-:Y:S02]  /*b0f0*/  LEA.HI.X.SX32 R168, R168, R27, 0x1, P1 ;  /* 0x0000001ba8a87211 */ /* 0x000fe400008f0eff */
[----:B------:R-:W-:Y:S02]  /*b100*/  SHF.L.U64.HI R152, R153, 0x2, R154 ;  /* 0x0000000299987819 */ /* 0x000fe4000001029a */
[----:B------:R-:W-:Y:S02]  /*b110*/  SHF.L.U64.HI R154, R155, 0x2, R164 ;  /* 0x000000029b9a7819 */ /* 0x000fe400000102a4 */
[----:B------:R-:W-:-:S02]  /*b120*/  SHF.L.U64.HI R160, R161, 0x2, R171 ;  /* 0x00000002a1a07819 */ /* 0x000fc400000102ab */
[----:B------:R-:W-:Y:S01]  /*b130*/  SHF.L.U64.HI R164, R165, 0x2, R168 ;  /* 0x00000002a5a47819 */ /* 0x000fe200000102a8 */
[----:B------:R-:W3:Y:S01]  /*b140*/  LDL.LU R171, [R1+0x128] ;  /* 0x0001280001ab7983 */ /* 0x000ee20000300800 */
[----:B----4-:R-:W-:-:S03]  /*b150*/  SHF.L.U64.HI R168, R169, 0x2, R177 ;  /* 0x00000002a9a87819 */ /* 0x010fc600000102b1 */
[----:B------:R-:W4:Y:S01]  /*b160*/  LDL.LU R177, [R1+0x124] ;  /* 0x0001240001b17983 */ /* 0x000f220000300800 */
[----:B------:R-:W-:Y:S02]  /*b170*/  IADD3 R175, P6, R185, R7, RZ ;  /* 0x00000007b9af7210 */ /* 0x000fe40007fde0ff */
[-C--:B------:R-:W-:Y:S02]  /*b180*/  LEA.HI.X.SX32 R183, R187, R27.reuse, 0x1, P5 ;  /* 0x0000001bbbb77211 */ /* 0x080fe400028f0eff */
[----:B------:R-:W-:-:S04]  /*b190*/  LEA.HI.X.SX32 R181, R7, R27, 0x1, P6 ;  /* 0x0000001b07b57211 */ /* 0x000fc800030f0eff */
[----:B------:R-:W-:Y:S02]  /*b1a0*/  SHF.L.U64.HI R174, R175, 0x2, R181 ;  /* 0x00000002afae7819 */ /* 0x000fe400000102b5 */
[----:B------:R-:W3:Y:S01]  /*b1b0*/  LDL.LU R181, [R1+0x120] ;  /* 0x0001200001b57983 */ /* 0x000ee20000300800 */
[----:B------:R-:W-:-:S04]  /*b1c0*/  IADD3 R179, P1, R185, R26, RZ ;  /* 0x0000001ab9b37210 */ /* 0x000fc80007f3e0ff */
[----:B------:R-:W-:-:S04]  /*b1d0*/  LEA.HI.X.SX32 R5, R26, R27, 0x1, P1 ;  /* 0x0000001b1a057211 */ /* 0x000fc800008f0eff */
[----:B------:R-:W-:Y:S02]  /*b1e0*/  SHF.L.U64.HI R178, R179, 0x2, R5 ;  /* 0x00000002b3b27819 */ /* 0x000fe40000010205 */
[----:B----4-:R-:W-:Y:S02]  /*b1f0*/  SHF.L.U64.HI R176, R177, 0x2, R183 ;  /* 0x00000002b1b07819 */ /* 0x010fe400000102b7 */
[----:B------:R-:W4:Y:S04]  /*b200*/  LDL.LU R183, [R1+0x11c] ;  /* 0x00011c0001b77983 */ /* 0x000f280000300800 */
[----:B------:R-:W4:Y:S01]  /*b210*/  LDL.LU R5, [R1+0x118] ;  /* 0x0001180001057983 */ /* 0x000f220000300800 */
[----:B------:R-:W-:Y:S02]  /*b220*/  SHF.R.S32.HI R2, RZ, 0x1f, R6 ;  /* 0x0000001fff027819 */ /* 0x000fe40000011406 */
[----:B------:R-:W-:-:S02]  /*b230*/  SHF.R.S32.HI R0, RZ, 0x1f, R4 ;  /* 0x0000001fff007819 */ /* 0x000fc40000011404 */
[-C--:B------:R-:W-:Y:S02]  /*b240*/  LEA.HI.X.SX32 R166, R166, R27.reuse, 0x1, P4 ;  /* 0x0000001ba6a67211 */ /* 0x080fe400020f0eff */
[----:B------:R-:W-:Y:S02]  /*b250*/  IADD3 R185, P4, R185, R32, RZ ;  /* 0x00000020b9b97210 */ /* 0x000fe40007f9e0ff */
[----:B------:R-:W-:Y:S01]  /*b260*/  SHF.L.U64.HI R162, R163, 0x2, R172 ;  /* 0x00000002a3a27819 */ /* 0x000fe200000102ac */
[----:B------:R-:W-:Y:S01]  /*b270*/  IMAD R7, R2, 0x14, RZ ;  /* 0x0000001402077824 */ /* 0x000fe200078e02ff */
[----:B--2---:R-:W-:Y:S01]  /*b280*/  SHF.L.U64.HI R172, R173, 0x2, R191 ;  /* 0x00000002adac7819 */ /* 0x004fe200000102bf */
[----:B------:R-:W-:Y:S01]  /*b290*/  IMAD R29, R0, 0x14, RZ ;  /* 0x00000014001d7824 */ /* 0x000fe200078e02ff */
[----:B------:R-:W-:Y:S02]  /*b2a0*/  LEA.HI.X.SX32 R3, R28, R27, 0x1, P2 ;  /* 0x0000001b1c037211 */ /* 0x000fe400010f0eff */
[----:B---3--:R-:W-:-:S02]  /*b2b0*/  SHF.L.U64.HI R170, R171, 0x2, R190 ;  /* 0x00000002abaa7819 */ /* 0x008fc400000102be */
[----:B------:R-:W-:Y:S02]  /*b2c0*/  SHF.R.S32.HI R191, RZ, 0x1f, R4 ;  /* 0x0000001fffbf7819 */ /* 0x000fe40000011404 */
[-C--:B------:R-:W-:Y:S02]  /*b2d0*/  LEA.HI.X.SX32 R2, R30, R27.reuse, 0x1, P3 ;  /* 0x0000001b1e027211 */ /* 0x080fe400018f0eff */
[----:B------:R-:W-:Y:S02]  /*b2e0*/  SHF.R.S32.HI R190, RZ, 0x1f, R6 ;  /* 0x0000001fffbe7819 */ /* 0x000fe40000011406 */
[----:B------:R-:W-:Y:S02]  /*b2f0*/  LEA.HI.X.SX32 R0, R32, R27, 0x1, P4 ;  /* 0x0000001b20007211 */ /* 0x000fe400020f0eff */
[----:B------:R-:W-:Y:S02]  /*b300*/  SHF.L.U64.HI R14, R15, 0x2, R180 ;  /* 0x000000020f0e7819 */ /* 0x000fe400000102b4 */
[----:B------:R-:W-:-:S02]  /*b310*/  SHF.L.U64.HI R16, R17, 0x2, R182 ;  /* 0x0000000211107819 */ /* 0x000fc400000102b6 */
[----:B------:R-:W-:Y:S02]  /*b320*/  SHF.L.U64.HI R180, R4, 0x2, R191 ;  /* 0x0000000204b47819 */ /* 0x000fe400000102bf */
[----:B------:R-:W-:Y:S02]  /*b330*/  SHF.L.U64.HI R182, R6, 0x2, R190 ;  /* 0x0000000206b67819 */ /* 0x000fe400000102be */
[----:B------:R-:W-:Y:S02]  /*b340*/  SHF.L.U64.HI R180, R181, 0x2, R3 ;  /* 0x00000002b5b47819 */ /* 0x000fe40000010203 */
[----:B------:R-:W-:Y:S01]  /*b350*/  SHF.L.U64.HI R18, R19, 0x2, R184 ;  /* 0x0000000213127819 */ /* 0x000fe200000102b8 */
[----:B------:R1:W5:Y:S01]  /*b360*/  LDL.LU R3, [R1+0x114] ;  /* 0x0001140001037983 */ /* 0x0003620000300800 */
[----:B------:R-:W-:Y:S02]  /*b370*/  SHF.L.U64.HI R184, R185, 0x2, R0 ;  /* 0x00000002b9b87819 */ /* 0x000fe40000010200 */
[----:B----4-:R-:W-:-:S02]  /*b380*/  SHF.L.U64.HI R182, R183, 0x2, R2 ;  /* 0x00000002b7b67819 */ /* 0x010fc40000010202 */
[----:B------:R1:W5:Y:S04]  /*b390*/  LDL.LU R2, [R1+0x110] ;  /* 0x0001100001027983 */ /* 0x0003680000300800 */
[----:B------:R1:W5:Y:S01]  /*b3a0*/  LDL.LU R0, [R1+0x10c] ;  /* 0x00010c0001007983 */ /* 0x0003620000300800 */
[----:B------:R-:W-:Y:S02]  /*b3b0*/  SHF.L.U64.HI R20, R21, 0x2, R186 ;  /* 0x0000000215147819 */ /* 0x000fe400000102ba */
[----:B------:R-:W-:Y:S02]  /*b3c0*/  SHF.R.S32.HI R186, RZ, 0x5, R5 ;  /* 0x00000005ffba7819 */ /* 0x000fe40000011405 */
[----:B------:R-:W2:Y:S01]  /*b3d0*/  S2R R5, SR_TID.X ;  /* 0x0000000000057919 */ /* 0x000ea20000002100 */
[----:B------:R-:W-:-:S04]  /*b3e0*/  IMAD.WIDE.U32 R8, R6, 0x14, R8 ;  /* 0x0000001406087825 */ /* 0x000fc800078e0008 */
[----:B------:R-:W-:Y:S01]  /*b3f0*/  IMAD.WIDE.U32 R24, R4, 0x14, R24 ;  /* 0x0000001404187825 */ /* 0x000fe200078e0018 */
[----:B------:R-:W-:Y:S02]  /*b400*/  SHF.L.U64.HI R252, R251, 0x2, R252 ;  /* 0x00000002fbfc7819 */ /* 0x000fe400000102fc */
[----:B------:R-:W-:Y:S02]  /*b410*/  CS2R R26, SRZ ;  /* 0x00000000001a7805 */ /* 0x000fe4000001ff00 */
[----:B------:R-:W-:Y:S01]  /*b420*/  SHF.L.U64.HI R250, R249, 0x2, R250 ;  /* 0x00000002f9fa7819 */ /* 0x000fe200000102fa */
[----:B------:R-:W-:Y:S01]  /*b430*/  IMAD.IADD R9, R9, 0x1, R7 ;  /* 0x0000000109097824 */ /* 0x000fe200078e0207 */
[----:B------:R-:W-:Y:S01]  /*b440*/  SHF.L.U64.HI R248, R247, 0x2, R248 ;  /* 0x00000002f7f87819 */ /* 0x000fe200000102f8 */
[----:B------:R-:W-:Y:S01]  /*b450*/  IMAD.MOV.U32 R187, RZ, RZ, R8 ;  /* 0x000000ffffbb7224 */ /* 0x000fe200078e0008 */
[----:B------:R-:W-:Y:S01]  /*b460*/  SHF.L.U64.HI R246, R245, 0x2, R246 ;  /* 0x00000002f5f67819 */ /* 0x000fe200000102f6 */
[----:B------:R-:W-:Y:S01]  /*b470*/  IMAD.IADD R7, R25, 0x1, R29 ;  /* 0x0000000119077824 */ /* 0x000fe200078e021d */
[----:B------:R-:W-:Y:S01]  /*b480*/  SHF.L.U64.HI R244, R243, 0x2, R244 ;  /* 0x00000002f3f47819 */ /* 0x000fe200000102f4 */
[----:B------:R-:W-:Y:S01]  /*b490*/  IMAD.MOV.U32 R8, RZ, RZ, R24 ;  /* 0x000000ffff087224 */ /* 0x000fe200078e0018 */
[----:B------:R-:W-:-:S02]  /*b4a0*/  SHF.L.U64.HI R242, R241, 0x2, R242 ;  /* 0x00000002f1f27819 */ /* 0x000fc400000102f2 */
[----:B------:R-:W-:Y:S02]  /*b4b0*/  CS2R R24, SRZ ;  /* 0x0000000000187805 */ /* 0x000fe4000001ff00 */
[----:B------:R-:W-:Y:S02]  /*b4c0*/  SHF.L.U64.HI R240, R239, 0x2, R240 ;  /* 0x00000002eff07819 */ /* 0x000fe400000102f0 */
[----:B------:R-:W-:Y:S02]  /*b4d0*/  CS2R R28, SRZ ;  /* 0x00000000001c7805 */ /* 0x000fe4000001ff00 */
[----:B------:R-:W-:Y:S02]  /*b4e0*/  SHF.L.U64.HI R238, R237, 0x2, R238 ;  /* 0x00000002edee7819 */ /* 0x000fe400000102ee */
[----:B------:R-:W-:Y:S02]  /*b4f0*/  CS2R R30, SRZ ;  /* 0x00000000001e7805 */ /* 0x000fe4000001ff00 */
[----:B------:R-:W-:-:S02]  /*b500*/  SHF.L.U64.HI R236, R235, 0x2, R236 ;  /* 0x00000002ebec7819 */ /* 0x000fc400000102ec */
[----:B------:R-:W-:Y:S02]  /*b510*/  CS2R R32, SRZ ;  /* 0x0000000000207805 */ /* 0x000fe4000001ff00 */
[----:B------:R-:W-:Y:S02]  /*b520*/  SHF.L.U64.HI R234, R233, 0x2, R234 ;  /* 0x00000002e9ea7819 */ /* 0x000fe400000102ea */
[----:B------:R-:W-:Y:S02]  /*b530*/  CS2R R34, SRZ ;  /* 0x0000000000227805 */ /* 0x000fe4000001ff00 */
[----:B------:R-:W-:Y:S02]  /*b540*/  SHF.L.U64.HI R232, R231, 0x2, R232 ;  /* 0x00000002e7e87819 */ /* 0x000fe400000102e8 */
[----:B------:R-:W-:Y:S02]  /*b550*/  CS2R R36, SRZ ;  /* 0x0000000000247805 */ /* 0x000fe4000001ff00 */
[----:B------:R-:W-:-:S02]  /*b560*/  SHF.L.U64.HI R230, R229, 0x2, R230 ;  /* 0x00000002e5e67819 */ /* 0x000fc400000102e6 */
[----:B--2---:R-:W-:Y:S02]  /*b570*/  SHF.R.U32.HI R5, RZ, 0x6, R5 ;  /* 0x00000006ff057819 */ /* 0x004fe40000011605 */
[----:B------:R-:W-:Y:S02]  /*b580*/  CS2R R38, SRZ ;  /* 0x0000000000267805 */ /* 0x000fe4000001ff00 */
[----:B------:R-:W-:Y:S02]  /*b590*/  SHF.L.U64.HI R228, R227, 0x2, R228 ;  /* 0x00000002e3e47819 */ /* 0x000fe400000102e4 */
[----:B------:R-:W-:Y:S02]  /*b5a0*/  CS2R R40, SRZ ;  /* 0x0000000000287805 */ /* 0x000fe4000001ff00 */
[----:B------:R-:W-:Y:S02]  /*b5b0*/  SHF.L.U64.HI R226, R225, 0x2, R226 ;  /* 0x00000002e1e27819 */ /* 0x000fe400000102e2 */
[----:B------:R-:W-:-:S02]  /*b5c0*/  CS2R R42, SRZ ;  /* 0x00000000002a7805 */ /* 0x000fc4000001ff00 */
[----:B------:R-:W-:Y:S02]  /*b5d0*/  SHF.L.U64.HI R224, R223, 0x2, R224 ;  /* 0x00000002dfe07819 */ /* 0x000fe400000102e0 */
        /* <DEDUP_REMOVED lines=55> */
[----:B------:R-:W-:Y:S01]  /*b950*/  CS2R R128, SRZ ;  /* 0x0000000000807805 */ /* 0x000fe2000001ff00 */
[----:B------:R-:W-:Y:S01]  /*b960*/  IMAD.SHL.U32 R251, R251, 0x4, RZ ;  /* 0x00000004fbfb7824 */ /* 0x000fe200078e00ff */
[----:B------:R-:W-:Y:S01]  /*b970*/  SGXT.U32 R5, R5, 0x1 ;  /* 0x000000010505781a */ /* 0x000fe20000000000 */
[----:B------:R-:W-:Y:S01]  /*b980*/  IMAD.SHL.U32 R249, R249, 0x4, RZ ;  /* 0x00000004f9f97824 */ /* 0x000fe200078e00ff */
[----:B------:R-:W-:Y:S01]  /*b990*/  CS2R R130, SRZ ;  /* 0x0000000000827805 */ /* 0x000fe2000001ff00 */
        /* <DEDUP_REMOVED lines=20> */
[----:B------:R-:W-:-:S02]  /*bae0*/  IMAD.SHL.U32 R227, R227, 0x4, RZ ;  /* 0x00000004e3e37824 */ /* 0x000fc400078e00ff */
[----:B------:R-:W-:Y:S02]  /*baf0*/  IMAD.SHL.U32 R225, R225, 0x4, RZ ;  /* 0x00000004e1e17824 */ /* 0x000fe400078e00ff */
[----:B------:R-:W-:Y:S02]  /*bb00*/  IMAD.SHL.U32 R223, R223, 0x4, RZ ;  /* 0x00000004dfdf7824 */ /* 0x000fe400078e00ff */
[----:B------:R-:W-:Y:S02]  /*bb10*/  IMAD.SHL.U32 R221, R221, 0x4, RZ ;  /* 0x00000004dddd7824 */ /* 0x000fe400078e00ff */
[----:B------:R-:W-:Y:S02]  /*bb20*/  IMAD.SHL.U32 R219, R219, 0x4, RZ ;  /* 0x00000004dbdb7824 */ /* 0x000fe400078e00ff */
[----:B------:R-:W-:Y:S02]  /*bb30*/  IMAD.SHL.U32 R217, R217, 0x4, RZ ;  /* 0x00000004d9d97824 */ /* 0x000fe400078e00ff */
        /* <DEDUP_REMOVED lines=37> */
[----:B------:R-:W-:Y:S01]  /*bd90*/  VIADD R188, R186, 0xfffffffb ;  /* 0xfffffffbbabc7836 */ /* 0x000fe20000000000 */
[----:B------:R-:W-:Y:S01]  /*bda0*/  UIADD3 UR12, UR12, -0xa0, URZ ;  /* 0xffffff600c0c7890 */ /* 0x000fe2000fffe03f */
[----:B------:R-:W-:Y:S01]  /*bdb0*/  UMOV UR13, 0x4 ;  /* 0x00000004000d7882 */ /* 0x000fe20000000000 */
[----:B------:R-:W-:Y:S01]  /*bdc0*/  UMOV UR14, 0xffffffff ;  /* 0xffffffff000e7882 */ /* 0x000fe20000000000 */
[----:B-1----:R-:W-:-:S09]  /*bdd0*/  UMOV UR4, URZ ;  /* 0x0000003f00047c82 */ /* 0x002fd20008000000 */
.L_x_1:
[----:B------:R-:W-:Y:S01]  /*bde0*/  UIADD3 UR14, UR14, 0x1, URZ ;  /* 0x000000010e0e7890 */ /* 0x000fe2000fffe03f */
[----:B------:R-:W-:-:S04]  /*bdf0*/  DEPBAR.LE SB0, 0x8 ;  /* 0x000082000000791a */ /* 0x000fc80000000000 */
[----:B------:R-:W-:Y:S01]  /*be00*/  BAR.SYNC.DEFER_BLOCKING 0x0 ;  /* 0x0000000000007b1d */ /* 0x000fe20000010000 */
[----:B------:R-:W-:Y:S01]  /*be10*/  UISETP.GT.AND UP0, UPT, UR14, 0x5, UPT ;  /* 0x000000050e00788c */ /* 0x000fe2000bf04270 */
[----:B------:R-:W-:Y:S01]  /*be20*/  VIADD R188, R186, 0xfffffffb ;  /* 0xfffffffbbabc7836 */ /* 0x000fe20000000000 */
[----:B------:R-:W-:Y:S01]  /*be30*/  ISETP.GE.AND P1, PT, R5, UR12, PT ;  /* 0x0000000c05007c0c */ /* 0x000fe2000bf26270 */
[----:B------:R-:W-:Y:S01]  /*be40*/  UIADD3 UR13, UR13, 0x1, URZ ;  /* 0x000000010d0d7890 */ /* 0x000fe2000fffe03f */
[----:B------:R-:W-:Y:S01]  /*be50*/  IADD3 R190, P2, R8, R177, RZ ;  /* 0x000000b108be7210 */ /* 0x000fe20007f5e0ff */
[----:B------:R-:W-:Y:S01]  /*be60*/  USEL UR14, UR14, URZ, !UP0 ;  /* 0x0000003f0e0e7287 */ /* 0x000fe2000c000000 */
[----:B------:R-:W-:Y:S01]  /*be70*/  ISETP.LE.AND P0, PT, R188, UR4, PT ;  /* 0x00000004bc007c0c */ /* 0x000fe2000bf03270 */
[----:B------:R-:W-:Y:S01]  /*be80*/  UMOV UR11, 0x40000040 ;  /* 0x40000040000b7882 */ /* 0x000fe20000000000 */
[----:B------:R-:W-:Y:S01]  /*be90*/  UMOV UR9, 0x40000040 ;  /* 0x4000004000097882 */ /* 0x000fe20000000000 */
[----:B------:R-:W-:Y:S01]  /*bea0*/  ULEA UR5, UR14, UR7, 0xd ;  /* 0x000000070e057291 */ /* 0x000fe2000f8e683f */
[----:B------:R-:W-:Y:S01]  /*beb0*/  SEL R188, RZ, 0x4, P1 ;  /* 0x00000004ffbc7807 */ /* 0x000fe20000800000 */
[----:B------:R-:W-:Y:S01]  /*bec0*/  ULEA UR6, UR14, UR7, 0xf ;  /* 0x000000070e067291 */ /* 0x000fe2000f8e783f */
[----:B------:R-:W-:Y:S01]  /*bed0*/  IMAD.X R191, R7, 0x1, R176, P2 ;  /* 0x0000000107bf7824 */ /* 0x000fe200010e06b0 */
[----:B------:R-:W-:Y:S01]  /*bee0*/  UIADD3 UR5, UR5, 0x30000, URZ ;  /* 0x0003000005057890 */ /* 0x000fe2000fffe03f */
[----:B------:R-:W-:Y:S01]  /*bef0*/  SEL R188, R188, RZ, !P0 ;  /* 0x000000ffbcbc7207 */ /* 0x000fe20004000000 */
[----:B------:R-:W-:-:S02]  /*bf00*/  USHF.R.U32.HI UR6, URZ, 0x4, UR6 ;  /* 0x000000043f067899 */ /* 0x000fc40008011606 */
[----:B------:R-:W-:Y:S01]  /*bf10*/  USHF.R.U32.HI UR5, URZ, 0x4, UR5 ;  /* 0x000000043f057899 */ /* 0x000fe20008011605 */
[----:B------:R-:W-:Y:S01]  /*bf20*/  ISETP.NE.U32.AND P1, PT, R188, RZ, PT ;  /* 0x000000ffbc00720c */ /* 0x000fe20003f25070 */
[----:B------:R-:W-:Y:S02]  /*bf30*/  USGXT.U32 UR10, UR6, 0xe ;  /* 0x0000000e060a789a */ /* 0x000fe40008000000 */
[----:B------:R-:W-:Y:S01]  /*bf40*/  USGXT.U32 UR8, UR5, 0xe ;  /* 0x0000000e0508789a */ /* 0x000fe20008000000 */
[----:B------:R-:W-:Y:S02]  /*bf50*/  WARPGROUP.ARRIVE ;  /* 0x00000000000079c5 */ /* 0x000fe40000000000 */
[----:B------:R-:W-:Y:S01]  /*bf60*/  UMOV UR5, URZ ;  /* 0x0000003f00057c82 */ /* 0x000fe20008000000 */
[----:B------:R-:W-:-:S05]  /*bf70*/  UMOV UR6, URZ ;  /* 0x0000003f00067c82 */ /* 0x000fca0008000000 */
[----:B------:R-:W-:Y:S01]  /*bf80*/  HGMMA.64x256x8.F32.TF32 R24, gdesc[UR8], R24 ;  /* 0x07e00000081879f0 */ /* 0x000fe20008702818 */
[----:B------:R-:W-:Y:S02]  /*bf90*/  UIADD3 UR10, UP1, UR10, 0x2, URZ ;  /* 0x000000020a0a7890 */ /* 0x000fe4000ff3e03f */
[----:B------:R-:W-:Y:S02]  /*bfa0*/  UIADD3 UR8, UP0, UR8, 0x2, URZ ;  /* 0x0000000208087890 */ /* 0x000fe4000ff1e03f */
[----:B------:R-:W-:Y:S02]  /*bfb0*/  UIADD3.X UR11, UR6, 0x40000040, URZ, UP1, !UPT ;  /* 0x40000040060b7890 */ /* 0x000fe40008ffe43f */
[----:B------:R-:W-:Y:S02]  /*bfc0*/  UIADD3.X UR9, UR5, 0x40000040, URZ, UP0, !UPT ;  /* 0x4000004005097890 */ /* 0x000fe400087fe43f */
[----:B------:R-:W-:Y:S02]  /*bfd0*/  UIADD3.64 UR22, UR10, 0x2, URZ ;  /* 0x000000020a167897 */ /* 0x000fe4000fffe03f */
[----:B------:R-:W-:-:S02]  /*bfe0*/  UIADD3.64 UR20, UR8, 0x2, URZ ;  /* 0x0000000208147897 */ /* 0x000fc4000fffe03f */
[----:B------:R-:W-:-:S04]  /*bff0*/  UISETP.GT.AND UP0, UPT, UR13, 0x5, UPT ;  /* 0x000000050d00788c */ /* 0x000fc8000bf04270 */
[----:B------:R-:W-:-:S04]  /*c000*/  USEL UR13, UR13, URZ, !UP0 ;  /* 0x0000003f0d0d7287 */ /* 0x000fc8000c000000 */
[----:B------:R-:W-:-:S06]  /*c010*/  ULEA UR5, UR13, UR7, 0xd ;  /* 0x000000070d057291 */ /* 0x000fcc000f8e683f */
[----:B-----5:R-:W-:Y:S01]  /*c020*/  VIADD R188, R3, UR5 ;  /* 0x0000000503bc7c36 */ /* 0x020fe20008000000 */
[----:B------:R-:W-:Y:S01]  /*c030*/  HGMMA.64x256x8.F32.TF32 R24, gdesc[UR8], R24 ;  /* 0x07e00000081879f0 */ /* 0x000fe20008702818 */
[----:B------:R-:W-:Y:S02]  /*c040*/  UIADD3.64 UR10, UR10, 0x4, URZ ;  /* 0x000000040a0a7897 */ /* 0x000fe4000fffe03f */
[----:B------:R-:W-:-:S15]  /*c050*/  UIADD3.64 UR8, UR8, 0x4, URZ ;  /* 0x0000000408087897 */ /* 0x000fde000fffe03f */
[----:B------:R-:W-:-:S10]  /*c060*/  NOP ;  /* 0x0000000000007918 */ /* 0x000fd40000000000 */
[----:B------:R-:W-:-:S15]  /*c070*/  HGMMA.64x256x8.F32.TF32 R24, gdesc[UR20], R24 ;  /* 0x07e00000141879f0 */ /* 0x000fde0008702818 */
[----:B------:R-:W-:-:S13]  /*c080*/  NOP ;  /* 0x0000000000007918 */ /* 0x000fda0000000000 */
[----:B------:R-:W-:Y:S03]  /*c090*/  HGMMA.64x256x8.F32.TF32 R24, gdesc[UR8], R24, gsb0 ;  /* 0x07e00000081879f0 */ /* 0x000fe60008002818 */
[----:B------:R-:W-:Y:S02]  /*c0a0*/  WARPGROUP.DEPBAR.LE gsb0, 0x1 ;  /* 0x00008000000079c5 */ /* 0x000fe40000010100 */
[----:B------:R-:W-:Y:S06]  /*c0b0*/  BAR.SYNC.DEFER_BLOCKING 0x0 ;  /* 0x0000000000007b1d */ /* 0x000fec0000010000 */
[----:B------:R-:W-:Y:S01]  /*c0c0*/  @!PT LDS RZ, [RZ] ;  /* 0x00000000fffff984 */ /* 0x000fe20000000800 */
[----:B------:R-:W-:Y:S01]  /*c0d0*/  @!PT LDS RZ, [RZ] ;  /* 0x00000000fffff984 */ /* 0x000fe20000000800 */
[----:B------:R-:W-:Y:S01]  /*c0e0*/  @!PT LDS RZ, [RZ] ;  /* 0x00000000fffff984 */ /* 0x000fe20000000800 */
[----:B------:R1:W-:Y:S02]  /*c0f0*/  LDGSTS.E [R188+0x30000], desc[UR16][R190.64], P1 ;  /* 0x30000000bebc7fae */ /* 0x0003e40008921850 */
[----:B-1----:R-:W-:-:S04]  /*c100*/  LOP3.LUT R191, R5, 0x2, RZ, 0xfc, !PT ;  /* 0x0000000205bf7812 */ /* 0x002fc800078efcff */
[----:B------:R-:W-:-:S04]  /*c110*/  ISETP.GE.AND P1, PT, R191, UR12, PT ;  /* 0x0000000cbf007c0c */ /* 0x000fc8000bf26270 */
[----:B------:R-:W-:-:S04]  /*c120*/  SEL R190, RZ, 0x4, P1 ;  /* 0x00000004ffbe7807 */ /* 0x000fc80000800000 */
[----:B------:R-:W-:-:S04]  /*c130*/  SEL R190, R190, RZ, !P0 ;  /* 0x000000ffbebe7207 */ /* 0x000fc80004000000 */
[----:B------:R-:W-:Y:S02]  /*c140*/  ISETP.NE.U32.AND P1, PT, R190, RZ, PT ;  /* 0x000000ffbe00720c */ /* 0x000fe40003f25070 */
[----:B------:R-:W-:-:S05]  /*c150*/  IADD3 R190, P2, R8, R175, RZ ;  /* 0x000000af08be7210 */ /* 0x000fca0007f5e0ff */
[----:B------:R-:W-:-:S06]  /*c160*/  IMAD.X R191, R7, 0x1, R174, P2 ;  /* 0x0000000107bf7824 */ /* 0x000fcc00010e06ae */
[----:B------:R1:W-:Y:S02]  /*c170*/  LDGSTS.E [R188+0x30008], desc[UR16][R190.64], P1 ;  /* 0x30008000bebc7fae */ /* 0x0003e40008921850 */
[----:B-1----:R-:W-:Y:S02]  /*c180*/  LOP3.LUT R191, R5, 0x4, RZ, 0xfc, !PT ;  /* 0x0000000405bf7812 */ /* 0x002fe400078efcff */
[----:B------:R-:W-:Y:S02]  /*c190*/  IADD3 R190, P2, R8, R173, RZ ;  /* 0x000000ad08be7210 */ /* 0x000fe40007f5e0ff */
[----:B------:R-:W-:-:S03]  /*c1a0*/  ISETP.GE.AND P1, PT, R191, UR12, PT ;  /* 0x0000000cbf007c0c */ /* 0x000fc6000bf26270 */
[----:B------:R-:W-:Y:S01]  /*c1b0*/  IMAD.X R191, R7, 0x1, R172, P2 ;  /* 0x0000000107bf7824 */ /* 0x000fe200010e06ac */
[----:B------:R-:W-:-:S04]  /*c1c0*/  SEL R188, RZ, 0x4, P1 ;  /* 0x00000004ffbc7807 */ /* 0x000fc80000800000 */
[----:B------:R-:W-:-:S04]  /*c1d0*/  SEL R188, R188, RZ, !P0 ;  /* 0x000000ffbcbc7207 */ /* 0x000fc80004000000 */
[----:B------:R-:W-:Y:S02]  /*c1e0*/  ISETP.NE.U32.AND P1, PT, R188, RZ, PT ;  /* 0x000000ffbc00720c */ /* 0x000fe40003f25070 */
[----:B------:R-:W-:-:S05]  /*c1f0*/  LOP3.LUT R188, R3, 0x10, RZ, 0x3c, !PT ;  /* 0x0000001003bc7812 */ /* 0x000fca00078e3cff */
[----:B------:R-:W-:-:S06]  /*c200*/  VIADD R188, R188, UR5 ;  /* 0x00000005bcbc7c36 */ /* 0x000fcc0008000000 */
        /* <DEDUP_REMOVED lines=107> */
[----:B------:R-:W-:Y:S01]  /*c8c0*/  VIADD R188, R188, UR5 ;  /* 0x00000005bcbc7c36 */ /* 0x000fe20008000000 */
[----:B------:R-:W-:-:S05]  /*c8d0*/  ULEA UR5, UR13, UR7, 0xf ;  /* 0x000000070d057291 */ /* 0x000fca000f8e783f */
        /* <DEDUP_REMOVED lines=8> */
[----:B------:R1:W-:Y:S04]  /*c960*/  LDGSTS.E [R188+0x30008], desc[UR16][R190.64], P1 ;  /* 0x30008000bebc7fae */ /* 0x0003e80008921850 */
[----:B------:R-:W0:Y:S01]  /*c970*/  LDGDEPBAR ;  /* 0x00000000000079af */ /* 0x000e220000000000 */
[----:B-1----:R-:W1:Y:S02]  /*c980*/  S2R R191, SR_TID.X ;  /* 0x0000000000bf7919 */ /* 0x002e640000002100 */
[----:B-1----:R-:W-:-:S04]  /*c990*/  LOP3.LUT R191, R191, 0x1f, RZ, 0xc0, !PT ;  /* 0x0000001fbfbf7812 */ /* 0x002fc800078ec0ff */
[----:B------:R-:W-:-:S04]  /*c9a0*/  ISETP.GE.AND P1, PT, R191, UR12, PT ;  /* 0x0000000cbf007c0c */ /* 0x000fc8000bf26270 */
[----:B------:R-:W-:Y:S02]  /*c9b0*/  SEL R188, RZ, 0x4, P1 ;  /* 0x00000004ffbc7807 */ /* 0x000fe40000800000 */
[----:B------:R-:W-:Y:S02]  /*c9c0*/  IADD3 R190, P1, R187, R153, RZ ;  /* 0x00000099bbbe7210 */ /* 0x000fe40007f3e0ff */
[----:B------:R-:W-:-:S03]  /*c9d0*/  SEL R188, R188, RZ, !P0 ;  /* 0x000000ffbcbc7207 */ /* 0x000fc60004000000 */
[----:B------:R-:W-:Y:S01]  /*c9e0*/  IMAD.X R191, R9, 0x1, R152, P1 ;  /* 0x0000000109bf7824 */ /* 0x000fe200008e0698 */
[----:B------:R-:W-:Y:S01]  /*c9f0*/  ISETP.NE.U32.AND P0, PT, R188, RZ, PT ;  /* 0x000000ffbc00720c */ /* 0x000fe20003f05070 */
[----:B------:R-:W-:-:S12]  /*ca00*/  VIADD R188, R2, UR5 ;  /* 0x0000000502bc7c36 */ /* 0x000fd80008000000 */
[----:B------:R1:W-:Y:S02]  /*ca10*/  LDGSTS.E [R188], desc[UR16][R190.64], P0 ;  /* 0x00000000bebc7fae */ /* 0x0003e40008121850 */
[----:B-1----:R-:W-:-:S05]  /*ca20*/  IADD3 R190, P1, R187, R21, RZ ;  /* 0x00000015bbbe7210 */ /* 0x002fca0007f3e0ff */
[----:B------:R-:W-:-:S05]  /*ca30*/  IMAD.X R191, R9, 0x1, R20, P1 ;  /* 0x0000000109bf7824 */ /* 0x000fca00008e0614 */
[----:B------:R1:W-:Y:S02]  /*ca40*/  LDGSTS.E [R188+0x400], desc[UR16][R190.64], P0 ;  /* 0x00400000bebc7fae */ /* 0x0003e40008121850 */
        /* <DEDUP_REMOVED lines=53> */
[----:B------:R1:W-:Y:S04]  /*cda0*/  LDGSTS.E [R188+0x4c00], desc[UR16][R190.64], P0 ;  /* 0x04c00000bebc7fae */ /* 0x0003e80008121850 */
[----:B------:R-:W1:Y:S02]  /*cdb0*/  LDL R191, [R1+0x8] ;  /* 0x0000080001bf7983 */ /* 0x000e640000100800 */
[----:B-1----:R-:W-:Y:S02]  /*cdc0*/  IADD3 R190, P1, R187, R191, RZ ;  /* 0x000000bfbbbe7210 */ /* 0x002fe40007f3e0ff */
[----:B------:R-:W2:Y:S03]  /*cdd0*/  LDL R191, [R1+0xc] ;  /* 0x00000c0001bf7983 */ /* 0x000ea60000100800 */
[----:B--2---:R-:W-:-:S05]  /*cde0*/  IMAD.X R191, R9, 0x1, R191, P1 ;  /* 0x0000000109bf7824 */ /* 0x004fca00008e06bf */
        /* <DEDUP_REMOVED lines=55> */
[----:B------:R1:W-:Y:S02]  /*d160*/  LDGSTS.E [R188+0x7c00], desc[UR16][R190.64], P0 ;  /* 0x07c00000bebc7fae */ /* 0x0003e40008121850 */
[----:B-1----:R-:W-:Y:S02]  /*d170*/  LOP3.LUT R188, R2, 0x40, RZ, 0x3c, !PT ;  /* 0x0000004002bc7812 */ /* 0x002fe400078e3cff */
[----:B------:R-:W-:-:S03]  /*d180*/  IADD3 R190, P1, R187, R23, RZ ;  /* 0x00000017bbbe7210 */ /* 0x000fc60007f3e0ff */
[----:B------:R-:W-:Y:S02]  /*d190*/  VIADD R188, R188, UR5 ;  /* 0x00000005bcbc7c36 */ /* 0x000fe40008000000 */
        /* <DEDUP_REMOVED lines=56> */
[----:B------:R-:W1:Y:S02]  /*d520*/  LDL R191, [R1] ;  /* 0x0000000001bf7983 */ /* 0x000e640000100800 */
        /* <DEDUP_REMOVED lines=61> */
[----:B------:R-:W2:Y:S01]  /*d900*/  LDL R191, [R1+0xc4] ;  /* 0x0000c40001bf7983 */ /* 0x000ea20000100800 */
[----:B------:R-:W-:Y:S01]  /*d910*/  UIADD3 UR4, UR4, 0x1, URZ ;  /* 0x0000000104047890 */ /* 0x000fe2000fffe03f */
[----:B------:R-:W-:Y:S01]  /*d920*/  LEA R8, P2, R4, R8, 0x2 ;  /* 0x0000000804087211 */ /* 0x000fe200078410ff */
[----:B------:R-:W-:Y:S01]  /*d930*/  UIADD3 UR12, UR12, -0x20, URZ ;  /* 0xffffffe00c0c7890 */ /* 0x000fe2000fffe03f */
[----:B--2---:R-:W-:Y:S01]  /*d940*/  IMAD.X R191, R9, 0x1, R191, P1 ;  /* 0x0000000109bf7824 */ /* 0x004fe200008e06bf */
[----:B------:R-:W-:-:S04]  /*d950*/  LEA R187, P1, R6, R187, 0x2 ;  /* 0x000000bb06bb7211 */ /* 0x000fc800078210ff */
[----:B------:R1:W-:Y:S01]  /*d960*/  LDGSTS.E [R188+0x7e00], desc[UR16][R190.64], P0 ;  /* 0x07e00000bebc7fae */ /* 0x0003e20008121850 */
[----:B------:R-:W-:-:S03]  /*d970*/  ISETP.NE.U32.AND P0, PT, R186, UR4, PT ;  /* 0x00000004ba007c0c */ /* 0x000fc6000bf05070 */
[----:B------:R-:W0:Y:S01]  /*d980*/  LDGDEPBAR ;  /* 0x00000000000079af */ /* 0x000e220000000000 */
[----:B-1----:R-:W-:Y:S02]  /*d990*/  SHF.R.S32.HI R191, RZ, 0x1f, R4 ;  /* 0x0000001fffbf7819 */ /* 0x002fe40000011404 */
[----:B------:R-:W-:Y:S02]  /*d9a0*/  SHF.R.S32.HI R190, RZ, 0x1f, R6 ;  /* 0x0000001fffbe7819 */ /* 0x000fe40000011406 */
[----:B------:R-:W-:Y:S02]  /*d9b0*/  SHF.L.U64.HI R191, R4, 0x2, R191 ;  /* 0x0000000204bf7819 */ /* 0x000fe400000102bf */
[----:B------:R-:W-:-:S03]  /*d9c0*/  SHF.L.U64.HI R190, R6, 0x2, R190 ;  /* 0x0000000206be7819 */ /* 0x000fc600000102be */
[----:B------:R-:W-:Y:S02]  /*d9d0*/  IMAD.X R7, R7, 0x1, R191, P2 ;  /* 0x0000000107077824 */ /* 0x000fe400010e06bf */
[----:B------:R-:W-:Y:S01]  /*d9e0*/  IMAD.X R9, R9, 0x1, R190, P1 ;  /* 0x0000000109097824 */ /* 0x000fe200008e06be */
[----:B------:R-:W-:Y:S06]  /*d9f0*/  @P0 BRA `(.L_x_1) ;  /* 0xffffffe000f80947 */ /* 0x000fec000383ffff */
.L_x_0:
[----:B------:R-:W2:Y:S01]  /*da00*/  LDL.LU R188, [R1+0xc8] ;  /* 0x0000c80001bc7983 */ /* 0x000ea20000300800 */
[----:B------:R-:W1:Y:S01]  /*da10*/  S2R R221, SR_TID.X ;  /* 0x0000000000dd7919 */ /* 0x000e620000002100 */
[C-C-:B-----5:R-:W-:Y:S01]  /*da20*/  LOP3.LUT R4, R0.reuse, 0xfe, R5.reuse, 0xfe, !PT ;  /* 0x000000fe00047812 */ /* 0x160fe200078efe05 */
[----:B------:R-:W-:Y:S01]  /*da30*/  ULDC UR4, c[0x0][0x22c] ;  /* 0x00008b0000047ab9 */ /* 0x000fe20000000800 */
[----:B------:R-:W3:Y:S01]  /*da40*/  S2R R190, SR_TID.X ;  /* 0x0000000000be7919 */ /* 0x000ee20000002100 */
[C-C-:B------:R-:W-:Y:S01]  /*da50*/  LOP3.LUT R155, R0.reuse, 0x4, R5.reuse, 0xfe, !PT ;  /* 0x00000004009b7812 */ /* 0x140fe200078efe05 */
[----:B------:R-:W-:Y:S01]  /*da60*/  ULDC UR5, c[0x0][0x22c] ;  /* 0x00008b0000057ab9 */ /* 0x000fe20000000800 */
[----:B------:R-:W2:Y:S04]  /*da70*/  LDL.LU R250, [R1+0x108] ;  /* 0x0001080001fa7983 */ /* 0x000ea80000300800 */
[----:B------:R-:W-:Y:S01]  /*da80*/  STL [R1+0x20], R4 ;  /* 0x0000200401007387 */ /* 0x000fe20000100800 */
[----:B-1----:R-:W-:Y:S01]  /*da90*/  IMAD.SHL.U32 R217, R221, 0x10, RZ ;  /* 0x00000010ddd97824 */ /* 0x002fe200078e00ff */
[----:B------:R-:W-:-:S05]  /*daa0*/  LOP3.LUT R221, R0, 0xec, R5, 0xfe, !PT ;  /* 0x000000ec00dd7812 */ /* 0x000fca00078efe05 */
[----:B------:R1:W-:Y:S02]  /*dab0*/  STL [R1], R221 ;  /* 0x000000dd01007387 */ /* 0x0003e40000100800 */
[----:B-1----:R-:W-:-:S05]  /*dac0*/  LOP3.LUT R221, R0, 0xee, R5, 0xfe, !PT ;  /* 0x000000ee00dd7812 */ /* 0x002fca00078efe05 */
[----:B------:R1:W-:Y:S02]  /*dad0*/  STL [R1+0x4], R221 ;  /* 0x000004dd01007387 */ /* 0x0003e40000100800 */
[----:B-1----:R-:W-:-:S05]  /*dae0*/  LOP3.LUT R221, R0, 0xf0, R5, 0xfe, !PT ;  /* 0x000000f000dd7812 */ /* 0x002fca00078efe05 */
[----:B------:R1:W-:Y:S02]  /*daf0*/  STL [R1+0x8], R221 ;  /* 0x000008dd01007387 */ /* 0x0003e40000100800 */
[----:B-1----:R-:W-:-:S05]  /*db00*/  LOP3.LUT R221, R0, 0xf2, R5, 0xfe, !PT ;  /* 0x000000f200dd7812 */ /* 0x002fca00078efe05 */
[----:B------:R1:W-:Y:S02]  /*db10*/  STL [R1+0xc], R221 ;  /* 0x00000cdd01007387 */ /* 0x0003e40000100800 */
[----:B-1----:R-:W-:-:S05]  /*db20*/  LOP3.LUT R221, R0, 0xf4, R5, 0xfe, !PT ;  /* 0x000000f400dd7812 */ /* 0x002fca00078efe05 */
[----:B------:R1:W-:Y:S01]  /*db30*/  STL [R1+0x10], R221 ;  /* 0x000010dd01007387 */ /* 0x0003e20000100800 */
[C---:B---3--:R-:W-:Y:S02]  /*db40*/  IMAD.SHL.U32 R2, R190.reuse, 0x8, RZ ;  /* 0x00000008be027824 */ /* 0x048fe400078e00ff */
[----:B------:R-:W-:Y:S01]  /*db50*/  IMAD.SHL.U32 R3, R190, 0x80, RZ ;  /* 0x00000080be037824 */ /* 0x000fe200078e00ff */
[----:B-1----:R-:W-:-:S05]  /*db60*/  LOP3.LUT R221, R0, 0xf6, R5, 0xfe, !PT ;  /* 0x000000f600dd7812 */ /* 0x002fca00078efe05 */
[----:B------:R1:W-:Y:S01]  /*db70*/  STL [R1+0x14], R221 ;  /* 0x000014dd01007387 */ /* 0x0003e20000100800 */
[----:B------:R-:W-:Y:S02]  /*db80*/  LOP3.LUT R2, R2, 0x380, RZ, 0xc0, !PT ;  /* 0x0000038002027812 */ /* 0x000fe400078ec0ff */
[----:B------:R-:W-:Y:S02]  /*db90*/  LOP3.LUT R3, R3, 0x400, RZ, 0xc0, !PT ;  /* 0x0000040003037812 */ /* 0x000fe400078ec0ff */
[----:B-1----:R-:W-:-:S05]  /*dba0*/  LOP3.LUT R221, R0, 0xf8, R5, 0xfe, !PT ;  /* 0x000000f800dd7812 */ /* 0x002fca00078efe05 */
[----:B------:R1:W-:Y:S01]  /*dbb0*/  STL [R1+0x18], R221 ;  /* 0x000018dd01007387 */ /* 0x0003e20000100800 */
[----:B------:R-:W-:Y:S02]  /*dbc0*/  IADD3 R215, R2, UR7, R3 ;  /* 0x0000000702d77c10 */ /* 0x000fe4000fffe003 */
[C---:B------:R-:W-:Y:S02]  /*dbd0*/  LOP3.LUT R2, R0.reuse, R5, RZ, 0xfc, !PT ;  /* 0x0000000500027212 */ /* 0x040fe400078efcff */
[C-C-:B------:R-:W-:Y:S02]  /*dbe0*/  LOP3.LUT R3, R0.reuse, 0x2, R5.reuse, 0xfe, !PT ;  /* 0x0000000200037812 */ /* 0x140fe400078efe05 */
[C-C-:B-1----:R-:W-:Y:S02]  /*dbf0*/  LOP3.LUT R221, R0.reuse, 0xfa, R5.reuse, 0xfe, !PT ;  /* 0x000000fa00dd7812 */ /* 0x142fe400078efe05 */
[C-C-:B------:R-:W-:Y:S02]  /*dc00*/  LOP3.LUT R157, R0.reuse, 0x6, R5.reuse, 0xfe, !PT ;  /* 0x00000006009d7812 */ /* 0x140fe400078efe05 */
[C-C-:B------:R-:W-:Y:S01]  /*dc10*/  LOP3.LUT R156, R0.reuse, 0x8, R5.reuse, 0xfe, !PT ;  /* 0x00000008009c7812 */ /* 0x140fe200078efe05 */
[----:B------:R1:W-:Y:S01]  /*dc20*/  STL [R1+0x1c], R221 ;  /* 0x00001cdd01007387 */ /* 0x0003e20000100800 */
[----:B------:R-:W-:-:S02]  /*dc30*/  LOP3.LUT R154, R0, 0xa, R5, 0xfe, !PT ;  /* 0x0000000a009a7812 */ /* 0x000fc400078efe05 */
[C-C-:B------:R-:W-:Y:S02]  /*dc40*/  LOP3.LUT R153, R0.reuse, 0xc, R5.reuse, 0xfe, !PT ;  /* 0x0000000c00997812 */ /* 0x140fe400078efe05 */
[C-C-:B------:R-:W-:Y:S02]  /*dc50*/  LOP3.LUT R152, R0.reuse, 0xe, R5.reuse, 0xfe, !PT ;  /* 0x0000000e00987812 */ /* 0x140fe400078efe05 */
[C-C-:B------:R-:W-:Y:S02]  /*dc60*/  LOP3.LUT R23, R0.reuse, 0x10, R5.reuse, 0xfe, !PT ;  /* 0x0000001000177812 */ /* 0x140fe400078efe05 */
[C-C-:B------:R-:W-:Y:S02]  /*dc70*/  LOP3.LUT R22, R0.reuse, 0x12, R5.reuse, 0xfe, !PT ;  /* 0x0000001200167812 */ /* 0x140fe400078efe05 */
[C-C-:B------:R-:W-:Y:S02]  /*dc80*/  LOP3.LUT R21, R0.reuse, 0x14, R5.reuse, 0xfe, !PT ;  /* 0x0000001400157812 */ /* 0x140fe400078efe05 */
        /* <DEDUP_REMOVED lines=75> */
[--C-:B------:R-:W-:Y:S02]  /*e140*/  LOP3.LUT R220, R0, 0xae, R5.reuse, 0xfe, !PT ;  /* 0x000000ae00dc7812 */ /* 0x100fe400078efe05 */
[----:B--2---:R-:W-:Y:S02]  /*e150*/  ISETP.GE.AND P0, PT, R250, R188, PT ;  /* 0x000000bcfa00720c */ /* 0x004fe40003f06270 */
        /* <DEDUP_REMOVED lines=32> */
[----:B------:R-:W2:Y:S01]  /*e360*/  LDL.LU R5, [R1+0xcc] ;  /* 0x0000cc0001057983 */ /* 0x000ea20000300800 */
[----:B------:R-:W-:Y:S02]  /*e370*/  WARPGROUP.DEPBAR.LE gsb0, 0x0 ;  /* 0x00008000000079c5 */ /* 0x000fe40000010000 */
[----:B------:R-:W-:-:S04]  /*e380*/  DEPBAR.LE SB0, 0x0 ;  /* 0x000080000000791a */ /* 0x000fc80000000000 */
[----:B-1----:R-:W1:Y:S01]  /*e390*/  S2R R221, SR_TID.X ;  /* 0x0000000000dd7919 */ /* 0x002e620000002100 */
[----:B------:R-:W-:Y:S01]  /*e3a0*/  LOP3.LUT R217, R217, 0x70, RZ, 0xc0, !PT ;  /* 0x00000070d9d97812 */ /* 0x000fe200078ec0ff */
[----:B------:R-:W-:Y:S01]  /*e3b0*/  BAR.SYNC.DEFER_BLOCKING 0x0 ;  /* 0x0000000000007b1d */ /* 0x000fe20000010000 */
[----:B------:R-:W-:Y:S02]  /*e3c0*/  ISETP.LT.AND P4, PT, R158, UR4, !P0 ;  /* 0x000000049e007c0c */ /* 0x000fe4000c781270 */
[----:B------:R-:W-:-:S05]  /*e3d0*/  ISETP.LT.AND P3, PT, R208, UR5, !P0 ;  /* 0x00000005d0007c0c */ /* 0x000fca000c761270 */
[----:B------:R-:W3:Y:S01]  /*e3e0*/  LDC R208, c[0x0][0x248] ;  /* 0x00009200ffd07b82 */ /* 0x000ee20000000800 */
[----:B------:R-:W-:Y:S01]  /*e3f0*/  ULDC UR4, c[0x0][0x244] ;  /* 0x0000910000047ab9 */ /* 0x000fe20000000800 */
[----:B--2---:R-:W-:Y:S01]  /*e400*/  ISETP.LT.AND P2, PT, R2, R5, !P0 ;  /* 0x000000050200720c */ /* 0x004fe20004741270 */
[----:B------:R-:W-:-:S05]  /*e410*/  IMAD.IADD R5, R217, 0x1, R215 ;  /* 0x00000001d9057824 */ /* 0x000fca00078e02d7 */
[----:B------:R-:W-:Y:S01]  /*e420*/  STSM.16.M88.4 [R5], R24 ;  /* 0x0000001805007844 */ /* 0x000fe20000000200 */
[----:B-1----:R-:W-:-:S04]  /*e430*/  LOP3.LUT R215, R221, 0x7f, RZ, 0xc0, !PT ;  /* 0x0000007fddd77812 */ /* 0x002fc800078ec0ff */
[----:B------:R-:W-:Y:S01]  /*e440*/  LEA R158, R215, UR7, 0x4 ;  /* 0x00000007d79e7c11 */ /* 0x000fe2000f8e20ff */
[----:B------:R-:W-:Y:S01]  /*e450*/  BAR.SYNC.DEFER_BLOCKING 0x0 ;  /* 0x0000000000007b1d */ /* 0x000fe20000010000 */
[----:B------:R-:W-:Y:S02]  /*e460*/  IMAD R217, R250, UR4, RZ ;  /* 0x00000004fad97c24 */ /* 0x000fe4000f8e02ff */
[----:B---3--:R-:W-:-:S03]  /*e470*/  IMAD R221, R2, R208, RZ ;  /* 0x000000d002dd7224 */ /* 0x008fc600078e02ff */
[----:B------:R-:W-:Y:S01]  /*e480*/  ULDC.64 UR6, c[0x0][0x220] ;  /* 0x0000880000067ab9 */ /* 0x000fe20000000a00 */
[----:B------:R-:W-:Y:S01]  /*e490*/  ULDC UR4, c[0x0][0x22c] ;  /* 0x00008b0000047ab9 */ /* 0x000fe20000000800 */
[----:B------:R-:W1:Y:S01]  /*e4a0*/  LDS.128 R24, [R158] ;  /* 0x000000009e187984 */ /* 0x000e620000000c00 */
[----:B------:R-:W-:Y:S06]  /*e4b0*/  BAR.SYNC.DEFER_BLOCKING 0x0 ;  /* 0x0000000000007b1d */ /* 0x000fec0000010000 */
[----:B------:R-:W-:Y:S02]  /*e4c0*/  STSM.16.M88.4 [R5], R28 ;  /* 0x0000001c05007844 */ /* 0x000fe40000000200 */
[----:B------:R-:W-:Y:S06]  /*e4d0*/  BAR.SYNC.DEFER_BLOCKING 0x0 ;  /* 0x0000000000007b1d */ /* 0x000fec0000010000 */
[----:B------:R-:W2:Y:S02]  /*e4e0*/  LDS.128 R28, [R158] ;  /* 0x000000009e1c7984 */ /* 0x000ea40000000c00 */
[----:B------:R-:W-:Y:S06]  /*e4f0*/  BAR.SYNC.DEFER_BLOCKING 0x0 ;  /* 0x0000000000007b1d */ /* 0x000fec0000010000 */
[----:B------:R-:W-:Y:S02]  /*e500*/  STSM.16.M88.4 [R5], R32 ;  /* 0x0000002005007844 */ /* 0x000fe40000000200 */
[----:B------:R-:W-:Y:S06]  /*e510*/  BAR.SYNC.DEFER_BLOCKING 0x0 ;  /* 0x0000000000007b1d */ /* 0x000fec0000010000 */
[----:B------:R-:W3:Y:S02]  /*e520*/  LDS.128 R32, [R158] ;  /* 0x000000009e207984 */ /* 0x000ee40000000c00 */
[----:B------:R-:W-:Y:S06]  /*e530*/  BAR.SYNC.DEFER_BLOCKING 0x0 ;  /* 0x0000000000007b1d */ /* 0x000fec0000010000 */
[----:B------:R-:W-:Y:S02]  /*e540*/  STSM.16.M88.4 [R5], R36 ;  /* 0x0000002405007844 */ /* 0x000fe40000000200 */
[----:B------:R-:W-:Y:S06]  /*e550*/  BAR.SYNC.DEFER_BLOCKING 0x0 ;  /* 0x0000000000007b1d */ /* 0x000fec0000010000 */
[----:B------:R-:W4:Y:S02]  /*e560*/  LDS.128 R36, [R158] ;  /* 0x000000009e247984 */ /* 0x000f240000000c00 */
        /* <DEDUP_REMOVED lines=108> */
[----:B------:R-:W-:Y:S01]  /*ec30*/  BAR.SYNC.DEFER_BLOCKING 0x0 ;  /* 0x0000000000007b1d */ /* 0x000fe20000010000 */
[----:B------:R-:W-:Y:S01]  /*ec40*/  LEA R215, P1, R217, UR6, 0x2 ;  /* 0x00000006d9d77c11 */ /* 0x000fe2000f8210ff */
[----:B------:R-:W-:-:S03]  /*ec50*/  IMAD R250, R3, R208, RZ ;  /* 0x000000d003fa7224 */ /* 0x000fc600078e02ff */
[----:B------:R-:W-:Y:S02]  /*ec60*/  LEA.HI.X.SX32 R217, R217, UR7, 0x2, P1 ;  /* 0x00000007d9d97c11 */ /* 0x000fe400088f16ff */
[----:B------:R-:W-:Y:S01]  /*ec70*/  LEA R2, P1, R221, R215, 0x2 ;  /* 0x000000d7dd027211 */ /* 0x000fe200078210ff */
[----:B------:R1:W-:Y:S01]  /*ec80*/  STSM.16.M88.4 [R5], R148 ;  /* 0x0000009405007844 */ /* 0x0003e20000000200 */
[----:B------:R-:W-:Y:S01]  /*ec90*/  BAR.SYNC.DEFER_BLOCKING 0x0 ;  /* 0x0000000000007b1d */ /* 0x000fe20000010000 */
[----:B------:R-:W-:Y:S02]  /*eca0*/  ISETP.LT.AND P6, PT, R3, UR4, !P0 ;  /* 0x0000000403007c0c */ /* 0x000fe4000c7c1270 */
[----:B------:R-:W-:-:S03]  /*ecb0*/  LEA.HI.X.SX32 R3, R221, R217, 0x2, P1 ;  /* 0x000000d9dd037211 */ /* 0x000fc600008f16ff */
[----:B------:R-:W-:Y:S02]  /*ecc0*/  ULDC UR4, c[0x0][0x22c] ;  /* 0x00008b0000047ab9 */ /* 0x000fe40000000800 */
[C---:B------:R-:W-:Y:S01]  /*ecd0*/  ISETP.LT.AND P1, PT, R155.reuse, UR4, !P0 ;  /* 0x000000049b007c0c */ /* 0x040fe2000c721270 */
[----:B------:R-:W-:Y:S01]  /*ece0*/  IMAD R155, R155, R208, RZ ;  /* 0x000000d09b9b7224 */ /* 0x000fe200078e02ff */
[----:B------:R-:W-:Y:S01]  /*ecf0*/  ULDC UR4, c[0x0][0x22c] ;  /* 0x00008b0000047ab9 */ /* 0x000fe20000000800 */
[----:B-1----:R-:W-:-:S04]  /*ed00*/  LEA R148, P5, R250, R215, 0x2 ;  /* 0x000000d7fa947211 */ /* 0x002fc800078a10ff */
[----:B------:R-:W-:Y:S02]  /*ed10*/  LEA.HI.X.SX32 R149, R250, R217, 0x2, P5 ;  /* 0x000000d9fa957211 */ /* 0x000fe400028f16ff */
[C---:B------:R-:W-:Y:S01]  /*ed20*/  ISETP.LT.AND P5, PT, R157.reuse, UR4, !P0 ;  /* 0x000000049d007c0c */ /* 0x040fe2000c7a1270 */
[----:B------:R-:W-:Y:S01]  /*ed30*/  IMAD R157, R157, R208, RZ ;  /* 0x000000d09d9d7224 */ /* 0x000fe200078e02ff */
[----:B------:R-:W-:Y:S01]  /*ed40*/  ULDC UR4, c[0x0][0x22c] ;  /* 0x00008b0000047ab9 */ /* 0x000fe20000000800 */
[----:B------:R-:W4:Y:S04]  /*ed50*/  LDL.LU R250, [R1] ;  /* 0x0000000001fa7983 */ /* 0x000f280000300800 */
[----:B------:R1:W-:Y:S04]  /*ed60*/  @P2 STG.E desc[UR16][R2.64], R24 ;  /* 0x0000001802002986 */ /* 0x0003e8000c101910 */
[----:B------:R2:W-:Y:S01]  /*ed70*/  @P6 STG.E desc[UR16][R148.64], R25 ;  /* 0x0000001994006986 */ /* 0x0005e2000c101910 */
[----:B-1----:R-:W-:-:S02]  /*ed80*/  LEA R2, P2, R155, R215, 0x2 ;  /* 0x000000d79b027211 */ /* 0x002fc400078410ff */
[----:B------:R-:W-:Y:S02]  /*ed90*/  LEA R24, P6, R157, R215, 0x2 ;  /* 0x000000d79d187211 */ /* 0x000fe400078c10ff */
[-C--:B------:R-:W-:Y:S02]  /*eda0*/  LEA.HI.X.SX32 R3, R155, R217.reuse, 0x2, P2 ;  /* 0x000000d99b037211 */ /* 0x080fe400010f16ff */
[C---:B------:R-:W-:Y:S01]  /*edb0*/  ISETP.LT.AND P2, PT, R156.reuse, UR4, !P0 ;  /* 0x000000049c007c0c */ /* 0x040fe2000c741270 */
[-C--:B------:R-:W-:Y:S01]  /*edc0*/  IMAD R156, R156, R208.reuse, RZ ;  /* 0x000000d09c9c7224 */ /* 0x080fe200078e02ff */
[----:B------:R-:W-:Y:S01]  /*edd0*/  ULDC UR4, c[0x0][0x22c] ;  /* 0x00008b0000047ab9 */ /* 0x000fe20000000800 */
[----:B--2---:R-:W-:Y:S01]  /*ede0*/  LEA.HI.X.SX32 R25, R157, R217, 0x2, P6 ;  /* 0x000000d99d197211 */ /* 0x004fe200030f16ff */
[----:B------:R1:W-:Y:S01]  /*edf0*/  @P1 STG.E desc[UR16][R2.64], R26 ;  /* 0x0000001a02001986 */ /* 0x0003e2000c101910 */
[C---:B------:R-:W-:Y:S01]  /*ee00*/  ISETP.LT.AND P6, PT, R154.reuse, UR4, !P0 ;  /* 0x000000049a007c0c */ /* 0x040fe2000c7c1270 */
[-C--:B------:R-:W-:Y:S01]  /*ee10*/  IMAD R154, R154, R208.reuse, RZ ;  /* 0x000000d09a9a7224 */ /* 0x080fe200078e02ff */
[----:B------:R-:W-:Y:S01]  /*ee20*/  ULDC UR4, c[0x0][0x22c] ;  /* 0x00008b0000047ab9 */ /* 0x000fe20000000800 */
[----:B------:R2:W-:Y:S04]  /*ee30*/  @P5 STG.E desc[UR16][R24.64], R27 ;  /* 0x0000001b18005986 */ /* 0x0005e8000c101910 */
[----:B------:R-:W4:Y:S01]  /*ee40*/  LDL.LU R155, [R1+0x8] ;  /* 0x00000800019b7983 */ /* 0x000f220000300800 */
[----:B-1----:R-:W-:Y:S01]  /*ee50*/  LEA R2, P1, R156, R215, 0x2 ;  /* 0x000000d79c027211 */ /* 0x002fe200078210ff */
[----:B------:R-:W-:-:S02]  /*ee60*/  IMAD R26, R23, R208, RZ ;  /* 0x000000d0171a7224 */ /* 0x000fc400078e02ff */
[----:B------:R-:W4:Y:S01]  /*ee70*/  LDL.LU R157, [R1+0x10] ;  /* 0x00001000019d7983 */ /* 0x000f220000300800 */
[----:B------:R-:W-:Y:S02]  /*ee80*/  LEA.HI.X.SX32 R3, R156, R217, 0x2, P1 ;  /* 0x000000d99c037211 */ /* 0x000fe400008f16ff */
[C---:B------:R-:W-:Y:S01]  /*ee90*/  ISETP.LT.AND P1, PT, R153.reuse, UR4, !P0 ;  /* 0x0000000499007c0c */ /* 0x040fe2000c721270 */
[-C--:B------:R-:W-:Y:S01]  /*eea0*/  IMAD R153, R153, R208.reuse, RZ ;  /* 0x000000d099997224 */ /* 0x080fe200078e02ff */
[C---:B--2---:R-:W-:Y:S01]  /*eeb0*/  LEA R24, P5, R154.reuse, R215, 0x2 ;  /* 0x000000d79a187211 */ /* 0x044fe200078a10ff */
[----:B------:R-:W-:Y:S01]  /*eec0*/  ULDC UR4, c[0x0][0x22c] ;  /* 0x00008b0000047ab9 */ /* 0x000fe20000000800 */
[----:B------:R1:W-:Y:S02]  /*eed0*/  @P2 STG.E desc[UR16][R2.64], R28 ;  /* 0x0000001c02002986 */ /* 0x0003e4000c101910 */
[----:B------:R-:W-:Y:S02]  /*eee0*/  LEA.HI.X.SX32 R25, R154, R217, 0x2, P5 ;  /* 0x000000d99a197211 */ /* 0x000fe400028f16ff */
        /* <DEDUP_REMOVED lines=9> */
[----:B------:R-:W-:Y:S01]  /*ef80*/  ISETP.LT.AND P2, PT, R23, UR4, !P0 ;  /* 0x0000000417007c0c */ /* 0x000fe2000c741270 */
[----:B------:R-:W-:Y:S01]  /*ef90*/  ULDC UR4, c[0x0][0x22c] ;  /* 0x00008b0000047ab9 */ /* 0x000fe20000000800 */
[C---:B--2---:R-:W-:Y:S01]  /*efa0*/  LEA R24, P6, R152.reuse, R215, 0x2 ;  /* 0x000000d798187211 */ /* 0x044fe200078c10ff */
[----:B------:R1:W-:Y:S03]  /*efb0*/  @P1 STG.E desc[UR16][R2.64], R30 ;  /* 0x0000001e02001986 */ /* 0x0003e6000c101910 */
[----:B------:R-:W-:Y:S02]  /*efc0*/  LEA.HI.X.SX32 R25, R152, R217, 0x2, P6 ;  /* 0x000000d998197211 */ /* 0x000fe400030f16ff */
[----:B------:R-:W-:Y:S01]  /*efd0*/  ISETP.LT.AND P6, PT, R22, UR4, !P0 ;  /* 0x0000000416007c0c */ /* 0x000fe2000c7c1270 */
[----:B------:R-:W-:Y:S01]  /*efe0*/  ULDC UR4, c[0x0][0x22c] ;  /* 0x00008b0000047ab9 */ /* 0x000fe20000000800 */
[-C--:B-1----:R-:W-:Y:S01]  /*eff0*/  LEA R2, P1, R26, R215.reuse, 0x2 ;  /* 0x000000d71a027211 */ /* 0x082fe200078210ff */
[----:B------:R1:W-:Y:S01]  /*f000*/  @P5 STG.E desc[UR16][R24.64], R31 ;  /* 0x0000001f18005986 */ /* 0x0003e2000c101910 */
[----:B------:R-:W-:-:S02]  /*f010*/  LEA R22, P5, R28, R215, 0x2 ;  /* 0x000000d71c167211 */ /* 0x000fc400078a10ff */
[-C--:B------:R-:W-:Y:S01]  /*f020*/  LEA.HI.X.SX32 R3, R26, R217.reuse, 0x2, P1 ;  /* 0x000000d91a037211 */ /* 0x080fe200008f16ff */
[CC--:B------:R-:W-:Y:S01]  /*f030*/  IMAD R26, R21.reuse, R208.reuse, RZ ;  /* 0x000000d0151a7224 */ /* 0x0c0fe200078e02ff */
[----:B------:R-:W-:Y:S01]  /*f040*/  ISETP.LT.AND P1, PT, R21, UR4, !P0 ;  /* 0x0000000415007c0c */ /* 0x000fe2000c721270 */
[----:B------:R-:W-:Y:S01]  /*f050*/  ULDC UR4, c[0x0][0x22c] ;  /* 0x00008b0000047ab9 */ /* 0x000fe20000000800 */
[----:B------:R-:W-:Y:S01]  /*f060*/  LEA.HI.X.SX32 R23, R28, R217, 0x2, P5 ;  /* 0x000000d91c177211 */ /* 0x000fe200028f16ff */
[----:B---3--:R2:W-:Y:S01]  /*f070*/  @P2 STG.E desc[UR16][R2.64], R32 ;  /* 0x0000002002002986 */ /* 0x0085e2000c101910 */
[CC--:B------:R-:W-:Y:S01]  /*f080*/  IMAD R28, R20.reuse, R208.reuse, RZ ;  /* 0x000000d0141c7224 */ /* 0x0c0fe200078e02ff */
[----:B------:R-:W-:Y:S01]  /*f090*/  ISETP.LT.AND P5, PT, R20, UR4, !P0 ;  /* 0x0000000414007c0c */ /* 0x000fe2000c7a1270 */
[----:B------:R-:W-:Y:S01]  /*f0a0*/  ULDC UR4, c[0x0][0x22c] ;  /* 0x00008b0000047ab9 */ /* 0x000fe20000000800 */
[----:B------:R3:W-:Y:S01]  /*f0b0*/  @P6 STG.E desc[UR16][R22.64], R33 ;  /* 0x0000002116006986 */ /* 0x0007e2000c101910 */
[----:B-1----:R-:W-:Y:S01]  /*f0c0*/  IMAD R24, R19, R208, RZ ;  /* 0x000000d013187224 */ /* 0x002fe200078e02ff */
[----:B------:R-:W-:-:S02]  /*f0d0*/  LEA R20, P6, R28, R215, 0x2 ;  /* 0x000000d71c147211 */ /* 0x000fc400078c10ff */
[----:B--2---:R-:W-:-:S04]  /*f0e0*/  LEA R2, P2, R26, R215, 0x2 ;  /* 0x000000d71a027211 */ /* 0x004fc800078410ff */
[-C--:B------:R-:W-:Y:S02]  /*f0f0*/  LEA.HI.X.SX32 R3, R26, R217.reuse, 0x2, P2 ;  /* 0x000000d91a037211 */ /* 0x080fe400010f16ff */
[----:B------:R-:W-:Y:S01]  /*f100*/  ISETP.LT.AND P2, PT, R19, UR4, !P0 ;  /* 0x0000000413007c0c */ /* 0x000fe2000c741270 */
[----:B------:R-:W-:Y:S01]  /*f110*/  ULDC UR4, c[0x0][0x22c] ;  /* 0x00008b0000047ab9 */ /* 0x000fe20000000800 */
[----:B------:R-:W-:Y:S01]  /*f120*/  LEA.HI.X.SX32 R21, R28, R217, 0x2, P6 ;  /* 0x000000d91c157211 */ /* 0x000fe200030f16ff */
[----:B------:R1:W-:Y:S01]  /*f130*/  @P1 STG.E desc[UR16][R2.64], R34 ;  /* 0x0000002202001986 */ /* 0x0003e2000c101910 */
[CC--:B------:R-:W-:Y:S01]  /*f140*/  IMAD R26, R18.reuse, R208.reuse, RZ ;  /* 0x000000d0121a7224 */ /* 0x0c0fe200078e02ff */
[----:B------:R-:W-:Y:S01]  /*f150*/  ISETP.LT.AND P6, PT, R18, UR4, !P0 ;  /* 0x0000000412007c0c */ /* 0x000fe2000c7c1270 */
[----:B------:R-:W-:Y:S01]  /*f160*/  ULDC UR4, c[0x0][0x22c] ;  /* 0x00008b0000047ab9 */ /* 0x000fe20000000800 */
[----:B------:R2:W-:Y:S01]  /*f170*/  @P5 STG.E desc[UR16][R20.64], R35 ;  /* 0x0000002314005986 */ /* 0x0005e2000c101910 */
[----:B---3--:R-:W-:Y:S01]  /*f180*/  IMAD R22, R17, R208, RZ ;  /* 0x000000d011167224 */ /* 0x008fe200078e02ff */
[----:B------:R-:W-:-:S02]  /*f190*/  LEA R18, P5, R26, R215, 0x2 ;  /* 0x000000d71a127211 */ /* 0x000fc400078a10ff */
[----:B-1----:R-:W-:-:S04]  /*f1a0*/  LEA R2, P1, R24, R215, 0x2 ;  /* 0x000000d718027211 */ /* 0x002fc800078210ff */
[-C--:B------:R-:W-:Y:S02]  /*f1b0*/  LEA.HI.X.SX32 R3, R24, R217.reuse, 0x2, P1 ;  /* 0x000000d918037211 */ /* 0x080fe400008f16ff */
[----:B------:R-:W-:Y:S01]  /*f1c0*/  ISETP.LT.AND P1, PT, R17, UR4, !P0 ;  /* 0x0000000411007c0c */ /* 0x000fe2000c721270 */
[----:B------:R-:W-:Y:S01]  /*f1d0*/  ULDC UR4, c[0x0][0x22c] ;  /* 0x00008b0000047ab9 */ /* 0x000fe20000000800 */
[----:B------:R-:W-:Y:S01]  /*f1e0*/  LEA.HI.X.SX32 R19, R26, R217, 0x2, P5 ;  /* 0x000000d91a137211 */ /* 0x000fe200028f16ff */
[----:B----4-:R1:W-:Y:S01]  /*f1f0*/  @P2 STG.E desc[UR16][R2.64], R36 ;  /* 0x0000002402002986 */ /* 0x0103e2000c101910 */
[C---:B------:R-:W-:Y:S01]  /*f200*/  IMAD R24, R16.reuse, R208, RZ ;  /* 0x000000d010187224 */ /* 0x040fe200078e02ff */
[----:B------:R-:W-:Y:S01]  /*f210*/  ISETP.LT.AND P5, PT, R16, UR4, !P0 ;  /* 0x0000000410007c0c */ /* 0x000fe2000c7a1270 */
[----:B--2---:R-:W-:Y:S01]  /*f220*/  IMAD R20, R208, 0x20, R221 ;  /* 0x00000020d0147824 */ /* 0x004fe200078e02dd */
[----:B------:R2:W-:Y:S01]  /*f230*/  @P6 STG.E desc[UR16][R18.64], R37 ;  /* 0x0000002512006986 */ /* 0x0005e2000c101910 */
[----:B------:R-:W-:Y:S01]  /*f240*/  ULDC UR4, c[0x0][0x22c] ;  /* 0x00008b0000047ab9 */ /* 0x000fe20000000800 */
[----:B------:R-:W-:-:S02]  /*f250*/  LEA R16, P6, R24, R215, 0x2 ;  /* 0x000000d718107211 */ /* 0x000fc400078c10ff */
[----:B-1----:R-:W-:-:S04]  /*f260*/  LEA R2, P2, R22, R215, 0x2 ;  /* 0x000000d716027211 */ /* 0x002fc800078410ff */
[-C--:B------:R-:W-:Y:S01]  /*f270*/  LEA.HI.X.SX32 R3, R22, R217.reuse, 0x2, P2 ;  /* 0x000000d916037211 */ /* 0x080fe200010f16ff */
[----:B------:R-:W-:Y:S01]  /*f280*/  IMAD R22, R208, 0x2, R20 ;  /* 0x00000002d0167824 */ /* 0x000fe200078e0214 */
[----:B------:R-:W-:-:S03]  /*f290*/  LEA.HI.X.SX32 R17, R24, R217, 0x2, P6 ;  /* 0x000000d918117211 */ /* 0x000fc600030f16ff */
[----:B------:R1:W-:Y:S01]  /*f2a0*/  @P1 STG.E desc[UR16][R2.64], R38 ;  /* 0x0000002602001986 */ /* 0x0003e2000c101910 */
[----:B------:R-:W-:Y:S01]  /*f2b0*/  ISETP.LT.AND P2, PT, R15, UR4, !P0 ;  /* 0x000000040f007c0c */ /* 0x000fe2000c741270 */
[----:B------:R-:W-:Y:S01]  /*f2c0*/  ULDC UR4, c[0x0][0x22c] ;  /* 0x00008b0000047ab9 */ /* 0x000fe20000000800 */
[----:B--2---:R-:W-:Y:S01]  /*f2d0*/  IMAD R18, R208, 0x2, R22 ;  /* 0x00000002d0127824 */ /* 0x004fe200078e0216 */
[----:B------:R-:W-:Y:S01]  /*f2e0*/  ISETP.LT.AND P6, PT, R14, UR4, !P0 ;  /* 0x000000040e007c0c */ /* 0x000fe2000c7c1270 */
[----:B------:R2:W-:Y:S01]  /*f2f0*/  @P5 STG.E desc[UR16][R16.64], R39 ;  /* 0x0000002710005986 */ /* 0x0005e2000c101910 */
[-C--:B------:R-:W-:Y:S01]  /*f300*/  LEA R14, P5, R22, R215.reuse, 0x2 ;  /* 0x000000d7160e7211 */ /* 0x080fe200078a10ff */
[----:B------:R-:W-:Y:S01]  /*f310*/  ULDC UR4, c[0x0][0x22c] ;  /* 0x00008b0000047ab9 */ /* 0x000fe20000000800 */
        /* <DEDUP_REMOVED lines=54> */
[----:B--2---:R-:W-:Y:S01]  /*f680*/  IMAD R8, R208, 0x2, R12 ;  /* 0x00000002d0087824 */ /* 0x004fe200078e020c */
[----:B------:R-:W-:Y:S01]  /*f690*/  ULDC UR4, c[0x0][0x22c] ;  /* 0x00008b0000047ab9 */ /* 0x000fe20000000800 */
[----:B------:R2:W-:Y:S01]  /*f6a0*/  @P6 STG.E desc[UR16][R6.64], R49 ;  /* 0x0000003106006986 */ /* 0x0005e2000c101910 */
[-C--:B------:R-:W-:Y:S02]  /*f6b0*/  LEA R4, P6, R12, R215.reuse, 0x2 ;  /* 0x000000d70c047211 */ /* 0x080fe400078c10ff */
        /* <DEDUP_REMOVED lines=8> */
[----:B------:R2:W-:Y:S01]  /*f740*/  @P5 STG.E desc[UR16][R4.64], R51 ;  /* 0x0000003304005986 */ /* 0x0005e2000c101910 */
[----:B------:R-:W-:Y:S01]  /*f750*/  ISETP.LT.AND P2, PT, R160, UR4, !P0 ;  /* 0x00000004a0007c0c */ /* 0x000fe2000c741270 */
[----:B------:R-:W-:Y:S01]  /*f760*/  ULDC UR4, c[0x0][0x22c] ;  /* 0x00008b0000047ab9 */ /* 0x000fe20000000800 */
[----:B-1----:R-:W-:-:S04]  /*f770*/  LEA R2, P1, R8, R215, 0x2 ;  /* 0x000000d708027211 */ /* 0x002fc800078210ff */
[----:B------:R-:W-:Y:S02]  /*f780*/  LEA.HI.X.SX32 R3, R8, R217, 0x2, P1 ;  /* 0x000000d908037211 */ /* 0x000fe400008f16ff */
[----:B--2---:R-:W-:Y:S01]  /*f790*/  LEA R4, P5, R10, R215, 0x2 ;  /* 0x000000d70a047211 */ /* 0x004fe200078a10ff */
[----:B------:R-:W-:Y:S02]  /*f7a0*/  IMAD R8, R208, 0x2, R6 ;  /* 0x00000002d0087824 */ /* 0x000fe400078e0206 */
[----:B------:R1:W-:Y:S01]  /*f7b0*/  @P4 STG.E desc[UR16][R2.64], R52 ;  /* 0x0000003402004986 */ /* 0x0003e2000c101910 */
[----:B------:R-:W-:Y:S02]  /*f7c0*/  LEA.HI.X.SX32 R5, R10, R217, 0x2, P5 ;  /* 0x000000d90a057211 */ /* 0x000fe400028f16ff */
[----:B------:R-:W-:Y:S01]  /*f7d0*/  ISETP.LT.AND P6, PT, R161, UR4, !P0 ;  /* 0x00000004a1007c0c */ /* 0x000fe2000c7c1270 */
[----:B------:R-:W-:Y:S02]  /*f7e0*/  ULDC UR4, c[0x0][0x22c] ;  /* 0x00008b0000047ab9 */ /* 0x000fe40000000800 */
[----:B------:R2:W-:Y:S01]  /*f7f0*/  @P3 STG.E desc[UR16][R4.64], R53 ;  /* 0x0000003504003986 */ /* 0x0005e2000c101910 */
[----:B-1----:R-:W-:-:S02]  /*f800*/  LEA R2, P4, R6, R215, 0x2 ;  /* 0x000000d706027211 */ /* 0x002fc400078810ff */
[----:B------:R-:W-:Y:S01]  /*f810*/  ISETP.LT.AND P1, PT, R162, UR4, !P0 ;  /* 0x00000004a2007c0c */ /* 0x000fe2000c721270 */
[----:B------:R-:W-:Y:S01]  /*f820*/  ULDC UR4, c[0x0][0x22c] ;  /* 0x00008b0000047ab9 */ /* 0x000fe20000000800 */
[----:B------:R-:W-:Y:S01]  /*f830*/  LEA.HI.X.SX32 R3, R6, R217, 0x2, P4 ;  /* 0x000000d906037211 */ /* 0x000fe200020f16ff */
[----:B------:R-:W-:Y:S01]  /*f840*/  IMAD R6, R208, 0x2, R8 ;  /* 0x00000002d0067824 */ /* 0x000fe200078e0208 */
[----:B--2---:R-:W-:-:S03]  /*f850*/  LEA R4, P3, R8, R215, 0x2 ;  /* 0x000000d708047211 */ /* 0x004fc600078610ff */
[----:B------:R1:W-:Y:S01]  /*f860*/  @P2 STG.E desc[UR16][R2.64], R54 ;  /* 0x0000003602002986 */ /* 0x0003e2000c101910 */
[----:B------:R-:W-:Y:S01]  /*f870*/  LEA.HI.X.SX32 R5, R8, R217, 0x2, P3 ;  /* 0x000000d908057211 */ /* 0x000fe200018f16ff */
[----:B------:R-:W-:Y:S01]  /*f880*/  IMAD R8, R208, 0x2, R6 ;  /* 0x00000002d0087824 */ /* 0x000fe200078e0206 */
[----:B------:R-:W-:Y:S01]  /*f890*/  ISETP.LT.AND P5, PT, R163, UR4, !P0 ;  /* 0x00000004a3007c0c */ /* 0x000fe2000c7a1270 */
[----:B------:R-:W-:Y:S02]  /*f8a0*/  ULDC UR4, c[0x0][0x22c] ;  /* 0x00008b0000047ab9 */ /* 0x000fe40000000800 */
[----:B------:R2:W-:Y:S01]  /*f8b0*/  @P6 STG.E desc[UR16][R4.64], R55 ;  /* 0x0000003704006986 */ /* 0x0005e2000c101910 */
[----:B-1----:R-:W-:Y:S02]  /*f8c0*/  LEA R2, P2, R6, R215, 0x2 ;  /* 0x000000d706027211 */ /* 0x002fe400078410ff */
        /* <DEDUP_REMOVED lines=67> */
[C---:B------:R-:W-:Y:S01]  /*fd00*/  IMAD R8, R208.reuse, 0x2, R6 ;  /* 0x00000002d0087824 */ /* 0x040fe200078e0206 */
[----:B------:R-:W-:Y:S01]  /*fd10*/  ISETP.LT.AND P5, PT, R175, UR4, !P0 ;  /* 0x00000004af007c0c */ /* 0x000fe2000c7a1270 */
[----:B------:R-:W-:Y:S02]  /*fd20*/  ULDC UR4, c[0x0][0x22c] ;  /* 0x00008b0000047ab9 */ /* 0x000fe40000000800 */
[----:B------:R2:W-:Y:S01]  /*fd30*/  @P6 STG.E desc[UR16][R4.64], R67 ;  /* 0x0000004304006986 */ /* 0x0005e2000c101910 */
[----:B------:R-:W-:Y:S01]  /*fd40*/  IMAD R10, R208, 0x2, R8 ;  /* 0x00000002d00a7824 */ /* 0x000fe200078e0208 */
[----:B-1----:R-:W-:Y:S02]  /*fd50*/  LEA R2, P2, R6, R215, 0x2 ;  /* 0x000000d706027211 */ /* 0x002fe400078410ff */
[----:B------:R-:W-:Y:S01]  /*fd60*/  ISETP.LT.AND P4, PT, R176, UR4, !P0 ;  /* 0x00000004b0007c0c */ /* 0x000fe2000c781270 */
[----:B------:R-:W-:Y:S01]  /*fd70*/  ULDC UR4, c[0x0][0x22c] ;  /* 0x00008b0000047ab9 */ /* 0x000fe20000000800 */
[----:B------:R-:W-:-:S02]  /*fd80*/  LEA.HI.X.SX32 R3, R6, R217, 0x2, P2 ;  /* 0x000000d906037211 */ /* 0x000fc400010f16ff */
[----:B--2---:R-:W-:Y:S01]  /*fd90*/  LEA R4, P6, R8, R215, 0x2 ;  /* 0x000000d708047211 */ /* 0x004fe200078c10ff */
[----:B------:R-:W-:Y:S02]  /*fda0*/  IMAD R12, R208, 0x2, R10 ;  /* 0x00000002d00c7824 */ /* 0x000fe400078e020a */
[----:B------:R1:W-:Y:S01]  /*fdb0*/  @P1 STG.E desc[UR16][R2.64], R68 ;  /* 0x0000004402001986 */ /* 0x0003e2000c101910 */
[----:B------:R-:W-:Y:S02]  /*fdc0*/  LEA.HI.X.SX32 R5, R8, R217, 0x2, P6 ;  /* 0x000000d908057211 */ /* 0x000fe400030f16ff */
[C---:B------:R-:W-:Y:S02]  /*fdd0*/  LEA R6, P1, R10.reuse, R215, 0x2 ;  /* 0x000000d70a067211 */ /* 0x040fe400078210ff */
[----:B------:R-:W-:Y:S01]  /*fde0*/  ISETP.LT.AND P3, PT, R177, UR4, !P0 ;  /* 0x00000004b1007c0c */ /* 0x000fe2000c761270 */
[----:B------:R-:W-:Y:S01]  /*fdf0*/  ULDC UR4, c[0x0][0x22c] ;  /* 0x00008b0000047ab9 */ /* 0x000fe20000000800 */
[----:B------:R-:W-:Y:S01]  /*fe00*/  LEA.HI.X.SX32 R7, R10, R217, 0x2, P1 ;  /* 0x000000d90a077211 */ /* 0x000fe200008f16ff */
[----:B------:R2:W-:Y:S01]  /*fe10*/  @P5 STG.E desc[UR16][R4.64], R69 ;  /* 0x0000004504005986 */ /* 0x0005e2000c101910 */
[----:B------:R-:W-:Y:S01]  /*fe20*/  IMAD R10, R208, 0x2, R12 ;  /* 0x00000002d00a7824 */ /* 0x000fe200078e020c */
[----:B------:R-:W-:Y:S01]  /*fe30*/  ISETP.LT.AND P2, PT, R178, UR4, !P0 ;  /* 0x00000004b2007c0c */ /* 0x000fe2000c741270 */
[----:B------:R-:W-:Y:S01]  /*fe40*/  ULDC UR4, c[0x0][0x22c] ;  /* 0x00008b0000047ab9 */ /* 0x000fe20000000800 */
[-C--:B------:R-:W-:Y:S01]  /*fe50*/  LEA R8, P5, R12, R215.reuse, 0x2 ;  /* 0x000000d70c087211 */ /* 0x080fe200078a10ff */
[----:B------:R3:W-:Y:S01]  /*fe60*/  @P4 STG.E desc[UR16][R6.64], R70 ;  /* 0x0000004606004986 */ /* 0x0007e2000c101910 */
[----:B-1----:R-:W-:-:S02]  /*fe70*/  LEA R2, P4, R10, R215, 0x2 ;  /* 0x000000d70a027211 */ /* 0x002fc400078810ff */
[-C--:B------:R-:W-:Y:S01]  /*fe80*/  LEA.HI.X.SX32 R9, R12, R217.reuse, 0x2, P5 ;  /* 0x000000d90c097211 */ /* 0x080fe200028f16ff */
[----:B------:R-:W-:Y:S01]  /*fe90*/  IMAD R12, R208, 0x2, R10 ;  /* 0x00000002d00c7824 */ /* 0x000fe200078e020a */
[----:B------:R-:W-:Y:S01]  /*fea0*/  ISETP.LT.AND P6, PT, R179, UR4, !P0 ;  /* 0x00000004b3007c0c */ /* 0x000fe2000c7c1270 */
[----:B------:R-:W-:Y:S01]  /*feb0*/  ULDC UR4, c[0x0][0x22c] ;  /* 0x00008b0000047ab9 */ /* 0x000fe20000000800 */
[----:B------:R-:W-:Y:S01]  /*fec0*/  LEA.HI.X.SX32 R3, R10, R217, 0x2, P4 ;  /* 0x000000d90a037211 */ /* 0x000fe200020f16ff */
[----:B------:R1:W-:Y:S01]  /*fed0*/  @P3 STG.E desc[UR16][R8.64], R71 ;  /* 0x0000004708003986 */ /* 0x0003e2000c101910 */
[----:B------:R-:W-:Y:S01]  /*fee0*/  IMAD R10, R208, 0x2, R12 ;  /* 0x00000002d00a7824 */ /* 0x000fe200078e020c */
[----:B------:R-:W-:Y:S01]  /*fef0*/  ISETP.LT.AND P1, PT, R180, UR4, !P0 ;  /* 0x00000004b4007c0c */ /* 0x000fe2000c721270 */
[----:B------:R-:W-:Y:S01]  /*ff00*/  ULDC UR4, c[0x0][0x22c] ;  /* 0x00008b0000047ab9 */ /* 0x000fe20000000800 */
[-C--:B--2---:R-:W-:Y:S01]  /*ff10*/  LEA R4, P3, R12, R215.reuse, 0x2 ;  /* 0x000000d70c047211 */ /* 0x084fe200078610ff */
[----:B------:R2:W-:Y:S01]  /*ff20*/  @P2 STG.E desc[UR16][R2.64], R72 ;  /* 0x0000004802002986 */ /* 0x0005e2000c101910 */
[----:B---3--:R-:W-:-:S02]  /*ff30*/  LEA R6, P2, R10, R215, 0x2 ;  /* 0x000000d70a067211 */ /* 0x008fc400078410ff */
        /* <DEDUP_REMOVED lines=9> */
[-C--:B-1----:R-:W-:Y:S01]  /*ffd0*/  LEA R8, P6, R12, R215.reuse, 0x2 ;  /* 0x000000d70c087211 */ /* 0x082fe200078c10ff */
[----:B------:R1:W-:Y:S01]  /*ffe0*/  @P1 STG.E desc[UR16][R6.64], R74 ;  /* 0x0000004a06001986 */ /* 0x0003e2000c101910 */
[----:B--2---:R-:W-:-:S02]  /*fff0*/  LEA R2, P1, R10, R215, 0x2 ;  /* 0x000000d70a027211 */ /* 0x004fc400078210ff */
        /* <DEDUP_REMOVED lines=9> */
[-C--:B---3--:R-:W-:Y:S01]  /*10090*/  LEA R4, P5, R12, R215.reuse, 0x2 ;  /* 0x000000d70c047211 */ /* 0x088fe200078a10ff */
        /* <DEDUP_REMOVED lines=347> */
[C---:B-1----:R-:W-:Y:S01]  /*11650*/  LEA R8, P6, R12.reuse, R215, 0x2 ;  /* 0x000000d70c087211 */ /* 0x042fe200078c10ff */
[----:B------:R1:W-:Y:S01]  /*11660*/  @P1 STG.E desc[UR16][R6.64], R134 ;  /* 0x0000008606001986 */ /* 0x0003e2000c101910 */
[----:B------:R-:W-:Y:S01]  /*11670*/  ISETP.LT.AND P3, PT, R247, UR4, !P0 ;  /* 0x00000004f7007c0c */ /* 0x000fe2000c761270 */
[----:B------:R-:W-:Y:S01]  /*11680*/  ULDC UR4, c[0x0][0x22c] ;  /* 0x00008b0000047ab9 */ /* 0x000fe20000000800 */
[----:B------:R-:W-:Y:S01]  /*11690*/  LEA.HI.X.SX32 R9, R12, R217, 0x2, P6 ;  /* 0x000000d90c097211 */ /* 0x000fe200030f16ff */
[----:B------:R-:W-:Y:S01]  /*116a0*/  IMAD R12, R208, 0x2, R10 ;  /* 0x00000002d00c7824 */ /* 0x000fe200078e020a */
[----:B--2---:R-:W-:-:S02]  /*116b0*/  LEA R2, P1, R10, R215, 0x2 ;  /* 0x000000d70a027211 */ /* 0x004fc400078210ff */
[----:B------:R-:W-:Y:S01]  /*116c0*/  ISETP.LT.AND P2, PT, R248, UR4, !P0 ;  /* 0x00000004f8007c0c */ /* 0x000fe2000c741270 */
[----:B------:R-:W-:Y:S01]  /*116d0*/  ULDC UR4, c[0x0][0x22c] ;  /* 0x00008b0000047ab9 */ /* 0x000fe20000000800 */
[----:B------:R-:W-:Y:S01]  /*116e0*/  LEA.HI.X.SX32 R3, R10, R217, 0x2, P1 ;  /* 0x000000d90a037211 */ /* 0x000fe200008f16ff */
[----:B------:R-:W-:Y:S01]  /*116f0*/  IMAD R10, R208, 0x2, R12 ;  /* 0x00000002d00a7824 */ /* 0x000fe200078e020c */
[----:B------:R-:W-:Y:S01]  /*11700*/  ISETP.LT.AND P6, PT, R249, UR4, !P0 ;  /* 0x00000004f9007c0c */ /* 0x000fe2000c7c1270 */
[----:B------:R2:W-:Y:S01]  /*11710*/  @P5 STG.E desc[UR16][R8.64], R135 ;  /* 0x0000008708005986 */ /* 0x0005e2000c101910 */
[----:B------:R-:W-:Y:S01]  /*11720*/  ULDC UR4, c[0x0][0x22c] ;  /* 0x00008b0000047ab9 */ /* 0x000fe20000000800 */
[-C--:B---3--:R-:W-:Y:S02]  /*11730*/  LEA R4, P5, R12, R215.reuse, 0x2 ;  /* 0x000000d70c047211 */ /* 0x088fe400078a10ff */
[----:B------:R-:W-:Y:S01]  /*11740*/  ISETP.LT.AND P1, PT, R251, UR4, !P0 ;  /* 0x00000004fb007c0c */ /* 0x000fe2000c721270 */
[----:B------:R3:W-:Y:S01]  /*11750*/  @P4 STG.E desc[UR16][R2.64], R136 ;  /* 0x0000008802004986 */ /* 0x0007e2000c101910 */
[----:B------:R-:W-:Y:S01]  /*11760*/  ULDC UR4, c[0x0][0x22c] ;  /* 0x00008b0000047ab9 */ /* 0x000fe20000000800 */
[----:B-1----:R-:W-:-:S02]  /*11770*/  LEA R6, P4, R10, R215, 0x2 ;  /* 0x000000d70a067211 */ /* 0x002fc400078810ff */
[-C--:B------:R-:W-:Y:S02]  /*11780*/  LEA.HI.X.SX32 R5, R12, R217.reuse, 0x2, P5 ;  /* 0x000000d90c057211 */ /* 0x080fe400028f16ff */
[----:B------:R-:W-:Y:S01]  /*11790*/  ISETP.LT.AND P5, PT, R252, UR4, !P0 ;  /* 0x00000004fc007c0c */ /* 0x000fe2000c7a1270 */
[----:B------:R-:W-:Y:S01]  /*117a0*/  ULDC UR4, c[0x0][0x22c] ;  /* 0x00008b0000047ab9 */ /* 0x000fe20000000800 */
[----:B------:R-:W-:Y:S02]  /*117b0*/  LEA.HI.X.SX32 R7, R10, R217, 0x2, P4 ;  /* 0x000000d90a077211 */ /* 0x000fe400020f16ff */
[----:B------:R-:W-:Y:S01]  /*117c0*/  ISETP.LT.AND P4, PT, R250, UR4, !P0 ;  /* 0x00000004fa007c0c */ /* 0x000fe2000c781270 */
[----:B------:R-:W-:Y:S01]  /*117d0*/  IMAD R12, R208, 0x2, R10 ;  /* 0x00000002d00c7824 */ /* 0x000fe200078e020a */
[----:B------:R-:W4:Y:S01]  /*117e0*/  LDL.LU R250, [R1+0x14] ;  /* 0x0000140001fa7983 */ /* 0x000f220000300800 */
[----:B------:R-:W-:-:S03]  /*117f0*/  ULDC UR4, c[0x0][0x22c] ;  /* 0x00008b0000047ab9 */ /* 0x000fc60000000800 */
[----:B------:R1:W-:Y:S01]  /*11800*/  @P3 STG.E desc[UR16][R4.64], R137 ;  /* 0x0000008904003986 */ /* 0x0003e2000c101910 */
[----:B--2---:R-:W-:Y:S01]  /*11810*/  LEA R8, P3, R12, R215, 0x2 ;  /* 0x000000d70c087211 */ /* 0x004fe200078610ff */
[----:B------:R-:W-:-:S03]  /*11820*/  IMAD R10, R208, 0x2, R12 ;  /* 0x00000002d00a7824 */ /* 0x000fc600078e020c */
[----:B------:R-:W-:Y:S01]  /*11830*/  LEA.HI.X.SX32 R9, R12, R217, 0x2, P3 ;  /* 0x000000d90c097211 */ /* 0x000fe200018f16ff */
[----:B------:R-:W-:Y:S01]  /*11840*/  IMAD R12, R208, 0x2, R10 ;  /* 0x00000002d00c7824 */ /* 0x000fe200078e020a */
[----:B------:R2:W-:Y:S01]  /*11850*/  @P2 STG.E desc[UR16][R6.64], R138 ;  /* 0x0000008a06002986 */ /* 0x0005e2000c101910 */
[----:B---3--:R-:W-:-:S03]  /*11860*/  LEA R2, P2, R10, R215, 0x2 ;  /* 0x000000d70a027211 */ /* 0x008fc600078410ff */
[----:B------:R3:W-:Y:S01]  /*11870*/  @P6 STG.E desc[UR16][R8.64], R139 ;  /* 0x0000008b08006986 */ /* 0x0007e2000c101910 */
[----:B-1----:R-:W-:Y:S02]  /*11880*/  LEA R4, P6, R12, R215, 0x2 ;  /* 0x000000d70c047211 */ /* 0x002fe400078c10ff */
[-C--:B------:R-:W-:Y:S01]  /*11890*/  LEA.HI.X.SX32 R3, R10, R217.reuse, 0x2, P2 ;  /* 0x000000d90a037211 */ /* 0x080fe200010f16ff */
[----:B------:R-:W-:Y:S01]  /*118a0*/  IMAD R10, R208, 0x2, R12 ;  /* 0x00000002d00a7824 */ /* 0x000fe200078e020c */
[----:B------:R-:W-:Y:S02]  /*118b0*/  LEA.HI.X.SX32 R5, R12, R217, 0x2, P6 ;  /* 0x000000d90c057211 */ /* 0x000fe400030f16ff */
[----:B------:R-:W-:Y:S01]  /*118c0*/  ISETP.LT.AND P3, PT, R154, UR4, !P0 ;  /* 0x000000049a007c0c */ /* 0x000fe2000c761270 */
[----:B------:R-:W-:Y:S01]  /*118d0*/  @P1 STG.E desc[UR16][R2.64], R140 ;  /* 0x0000008c02001986 */ /* 0x000fe2000c101910 */
[----:B------:R-:W-:-:S03]  /*118e0*/  ULDC UR4, c[0x0][0x22c] ;  /* 0x00008b0000047ab9 */ /* 0x000fc60000000800 */
[----:B------:R1:W-:Y:S01]  /*118f0*/  @P5 STG.E desc[UR16][R4.64], R141 ;  /* 0x0000008d04005986 */ /* 0x0003e2000c101910 */
[C---:B--2---:R-:W-:Y:S02]  /*11900*/  LEA R6, P5, R10.reuse, R215, 0x2 ;  /* 0x000000d70a067211 */ /* 0x044fe400078a10ff */
[----:B------:R-:W-:Y:S01]  /*11910*/  ISETP.LT.AND P2, PT, R155, UR4, !P0 ;  /* 0x000000049b007c0c */ /* 0x000fe2000c741270 */
[----:B------:R-:W2:Y:S01]  /*11920*/  LDL.LU R154, [R1+0x18] ;  /* 0x00001800019a7983 */ /* 0x000ea20000300800 */
[----:B------:R-:W-:Y:S01]  /*11930*/  ULDC UR4, c[0x0][0x22c] ;  /* 0x00008b0000047ab9 */ /* 0x000fe20000000800 */
[----:B------:R-:W-:Y:S02]  /*11940*/  LEA.HI.X.SX32 R7, R10, R217, 0x2, P5 ;  /* 0x000000d90a077211 */ /* 0x000fe400028f16ff */
[----:B------:R-:W-:Y:S01]  /*11950*/  ISETP.LT.AND P1, PT, R156, UR4, !P0 ;  /* 0x000000049c007c0c */ /* 0x000fe2000c721270 */
[----:B------:R-:W2:Y:S01]  /*11960*/  LDL.LU R155, [R1+0x1c] ;  /* 0x00001c00019b7983 */ /* 0x000ea20000300800 */
[----:B------:R-:W-:-:S02]  /*11970*/  ULDC UR4, c[0x0][0x22c] ;  /* 0x00008b0000047ab9 */ /* 0x000fc40000000800 */
[----:B------:R-:W-:Y:S01]  /*11980*/  ISETP.LT.AND P5, PT, R157, UR4, !P0 ;  /* 0x000000049d007c0c */ /* 0x000fe2000c7a1270 */
[----:B------:R-:W-:Y:S01]  /*11990*/  ULDC UR4, c[0x0][0x22c] ;  /* 0x00008b0000047ab9 */ /* 0x000fe20000000800 */
[----:B------:R1:W-:Y:S01]  /*119a0*/  @P4 STG.E desc[UR16][R6.64], R142 ;  /* 0x0000008e06004986 */ /* 0x0003e2000c101910 */
[----:B------:R-:W-:-:S03]  /*119b0*/  IMAD R12, R208, 0x2, R10 ;  /* 0x00000002d00c7824 */ /* 0x000fc600078e020a */
[----:B------:R-:W2:Y:S01]  /*119c0*/  LDS.128 R156, [R158] ;  /* 0x000000009e9c7984 */ /* 0x000ea20000000c00 */
[----:B----4-:R-:W-:Y:S01]  /*119d0*/  ISETP.LT.AND P4, PT, R250, UR4, !P0 ;  /* 0x00000004fa007c0c */ /* 0x010fe2000c781270 */
[----:B------:R-:W-:Y:S02]  /*119e0*/  IMAD R14, R208, 0x2, R12 ;  /* 0x00000002d00e7824 */ /* 0x000fe400078e020c */
[----:B------:R-:W4:Y:S01]  /*119f0*/  LDL.LU R250, [R1+0x20] ;  /* 0x0000200001fa7983 */ /* 0x000f220000300800 */
[----:B---3--:R-:W-:Y:S01]  /*11a00*/  LEA R8, P6, R12, R215, 0x2 ;  /* 0x000000d70c087211 */ /* 0x008fe200078c10ff */
[----:B------:R-:W-:Y:S01]  /*11a10*/  ULDC UR4, c[0x0][0x22c] ;  /* 0x00008b0000047ab9 */ /* 0x000fe20000000800 */
[----:B------:R-:W-:Y:S02]  /*11a20*/  IMAD R10, R208, 0x2, R14 ;  /* 0x00000002d00a7824 */ /* 0x000fe400078e020e */
[----:B------:R-:W-:Y:S02]  /*11a30*/  LEA.HI.X.SX32 R9, R12, R217, 0x2, P6 ;  /* 0x000000d90c097211 */ /* 0x000fe400030f16ff */
[----:B------:R-:W-:Y:S01]  /*11a40*/  IMAD R12, R208, 0x2, R10 ;  /* 0x00000002d00c7824 */ /* 0x000fe200078e020a */
[----:B-1----:R-:W-:-:S02]  /*11a50*/  LEA R4, P6, R10, R215, 0x2 ;  /* 0x000000d70a047211 */ /* 0x002fc400078c10ff */
[----:B------:R1:W-:Y:S01]  /*11a60*/  @P3 STG.E desc[UR16][R8.64], R143 ;  /* 0x0000008f08003986 */ /* 0x0003e2000c101910 */
[----:B------:R-:W-:Y:S01]  /*11a70*/  LEA R2, P3, R14, R215, 0x2 ;  /* 0x000000d70e027211 */ /* 0x000fe200078610ff */
[----:B------:R-:W-:Y:S01]  /*11a80*/  IMAD R16, R208, 0x2, R12 ;  /* 0x00000002d0107824 */ /* 0x000fe200078e020c */
[-C--:B------:R-:W-:Y:S02]  /*11a90*/  LEA.HI.X.SX32 R5, R10, R217.reuse, 0x2, P6 ;  /* 0x000000d90a057211 */ /* 0x080fe400030f16ff */
[----:B------:R-:W-:Y:S01]  /*11aa0*/  LEA.HI.X.SX32 R3, R14, R217, 0x2, P3 ;  /* 0x000000d90e037211 */ /* 0x000fe200018f16ff */
[----:B------:R-:W-:Y:S01]  /*11ab0*/  IMAD R14, R208, 0x2, R16 ;  /* 0x00000002d00e7824 */ /* 0x000fe200078e0210 */
[----:B------:R-:W-:-:S03]  /*11ac0*/  LEA R6, P6, R12, R215, 0x2 ;  /* 0x000000d70c067211 */ /* 0x000fc600078c10ff */
[----:B------:R3:W-:Y:S01]  /*11ad0*/  @P2 STG.E desc[UR16][R2.64], R144 ;  /* 0x0000009002002986 */ /* 0x0007e2000c101910 */
[----:B------:R-:W-:-:S03]  /*11ae0*/  IMAD R18, R208, 0x2, R14 ;  /* 0x00000002d0127824 */ /* 0x000fc600078e020e */
[----:B------:R3:W-:Y:S01]  /*11af0*/  @P1 STG.E desc[UR16][R4.64], R145 ;  /* 0x0000009104001986 */ /* 0x0007e2000c101910 */
[----:B-1----:R-:W-:Y:S01]  /*11b00*/  LEA R8, P1, R16, R215, 0x2 ;  /* 0x000000d710087211 */ /* 0x002fe200078210ff */
[----:B------:R-:W-:Y:S01]  /*11b10*/  IMAD R20, R208, 0x2, R18 ;  /* 0x00000002d0147824 */ /* 0x000fe200078e0212 */
[-C--:B------:R-:W-:Y:S02]  /*11b20*/  LEA.HI.X.SX32 R7, R12, R217.reuse, 0x2, P6 ;  /* 0x000000d90c077211 */ /* 0x080fe400030f16ff */
[----:B--2---:R-:W-:Y:S01]  /*11b30*/  ISETP.LT.AND P3, PT, R154, UR4, !P0 ;  /* 0x000000049a007c0c */ /* 0x004fe2000c761270 */
[----:B------:R-:W-:Y:S01]  /*11b40*/  ULDC UR4, c[0x0][0x22c] ;  /* 0x00008b0000047ab9 */ /* 0x000fe20000000800 */
[----:B------:R-:W-:Y:S01]  /*11b50*/  LEA.HI.X.SX32 R9, R16, R217, 0x2, P1 ;  /* 0x000000d910097211 */ /* 0x000fe200008f16ff */
[----:B------:R-:W-:Y:S01]  /*11b60*/  IMAD R208, R208, 0x2, R20 ;  /* 0x00000002d0d07824 */ /* 0x000fe200078e0214 */
[-C--:B---3--:R-:W-:Y:S02]  /*11b70*/  LEA R2, P1, R18, R215.reuse, 0x2 ;  /* 0x000000d712027211 */ /* 0x088fe400078210ff */
[----:B------:R-:W-:-:S02]  /*11b80*/  LEA R10, P6, R14, R215, 0x2 ;  /* 0x000000d70e0a7211 */ /* 0x000fc400078c10ff */
[----:B------:R-:W-:Y:S01]  /*11b90*/  ISETP.LT.AND P2, PT, R155, UR4, !P0 ;  /* 0x000000049b007c0c */ /* 0x000fe2000c741270 */
[----:B------:R-:W-:Y:S01]  /*11ba0*/  ULDC UR4, c[0x0][0x22c] ;  /* 0x00008b0000047ab9 */ /* 0x000fe20000000800 */
[-C--:B------:R-:W-:Y:S02]  /*11bb0*/  LEA.HI.X.SX32 R3, R18, R217.reuse, 0x2, P1 ;  /* 0x000000d912037211 */ /* 0x080fe400008f16ff */
[----:B------:R-:W-:Y:S02]  /*11bc0*/  LEA.HI.X.SX32 R11, R14, R217, 0x2, P6 ;  /* 0x000000d90e0b7211 */ /* 0x000fe400030f16ff */
[----:B------:R-:W-:Y:S01]  /*11bd0*/  ISETP.LT.AND P1, PT, R0, UR4, !P0 ;  /* 0x0000000400007c0c */ /* 0x000fe2000c721270 */
[----:B------:R-:W-:Y:S01]  /*11be0*/  ULDC UR4, c[0x0][0x22c] ;  /* 0x00008b0000047ab9 */ /* 0x000fe20000000800 */
[----:B------:R-:W-:-:S04]  /*11bf0*/  LEA R12, P6, R208, R215, 0x2 ;  /* 0x000000d7d00c7211 */ /* 0x000fc800078c10ff */
[----:B------:R-:W-:Y:S02]  /*11c00*/  LEA.HI.X.SX32 R13, R208, R217, 0x2, P6 ;  /* 0x000000d9d00d7211 */ /* 0x000fe400030f16ff */
[C---:B------:R-:W-:Y:S01]  /*11c10*/  LEA R4, P6, R20.reuse, R215, 0x2 ;  /* 0x000000d714047211 */ /* 0x040fe200078c10ff */
[----:B------:R1:W-:Y:S03]  /*11c20*/  @P5 STG.E desc[UR16][R6.64], R146 ;  /* 0x0000009206005986 */ /* 0x0003e6000c101910 */
[----:B------:R-:W-:Y:S01]  /*11c30*/  LEA.HI.X.SX32 R5, R20, R217, 0x2, P6 ;  /* 0x000000d914057211 */ /* 0x000fe200030f16ff */
[----:B------:R1:W-:Y:S04]  /*11c40*/  @P4 STG.E desc[UR16][R8.64], R147 ;  /* 0x0000009308004986 */ /* 0x0003e8000c101910 */
[----:B------:R1:W-:Y:S04]  /*11c50*/  @P3 STG.E desc[UR16][R10.64], R156 ;  /* 0x0000009c0a003986 */ /* 0x0003e8000c101910 */
[----:B------:R1:W-:Y:S04]  /*11c60*/  @P2 STG.E desc[UR16][R2.64], R157 ;  /* 0x0000009d02002986 */ /* 0x0003e8000c101910 */
[----:B------:R1:W-:Y:S01]  /*11c70*/  @P1 STG.E desc[UR16][R4.64], R158 ;  /* 0x0000009e04001986 */ /* 0x0003e2000c101910 */
[----:B----4-:R-:W-:-:S13]  /*11c80*/  ISETP.LT.AND P0, PT, R250, UR4, !P0 ;  /* 0x00000004fa007c0c */ /* 0x010fda000c701270 */
[----:B-1----:R-:W-:Y:S05]  /*11c90*/  @!P0 EXIT ;  /* 0x000000000000894d */ /* 0x002fea0003800000 */
[----:B------:R-:W-:Y:S01]  /*11ca0*/  STG.E desc[UR16][R12.64], R159 ;  /* 0x0000009f0c007986 */ /* 0x000fe2000c101910 */
[----:B------:R-:W-:Y:S05]  /*11cb0*/  EXIT ;  /* 0x000000000000794d */ /* 0x000fea0003800000 */
.L_x_2:
[----:B------:R-:W-:-:S00]  /*11cc0*/  BRA `(.L_x_2) ;  /* 0xfffffffc00fc7947 */ /* 0x000fc0000383ffff */
[----:B------:R-:W-:-:S00]  /*11cd0*/  NOP ;  /* 0x0000000000007918 */ /* 0x000fc00000000000 */
        /* <DEDUP_REMOVED lines=10> */
.L_x_3:


//--------------------- .nv.shared.matmul_kernel  --------------------------
	.section	.nv.shared.matmul_kernel,"aw",@nobits
	.sectionflags	@""
	.align	16
	.zero		1024


//--------------------- .nv.shared.reserved.0     --------------------------
	.section	.nv.shared.reserved.0,"aw",@nobits
	.weak		__nv_reservedSMEM_offset_0_alias
	.size		__nv_reservedSMEM_offset_0_alias, 0, 0
	.other		__nv_reservedSMEM_offset_0_alias,@"STO_CUDA_RESERVED_SHARED STV_DEFAULT"
__nv_reservedSMEM_offset_0_alias:
	.zero		0


//--------------------- .nv.constant0.matmul_kernel --------------------------
	.section	.nv.constant0.matmul_kernel,"a",@progbits
	.sectionflags	@""
	.align	4
.nv.constant0.matmul_kernel:
	.zero		608


//--------------------- SYMBOLS --------------------------

	.type		.nv.reservedSmem.offset0,@object
	.size		.nv.reservedSmem.offset0,0x4
